//
// Generated by NVIDIA NVVM Compiler
//
// Compiler Build ID: CL-36424714
// Cuda compilation tools, release 13.0, V13.0.88
// Based on NVVM 20.0.0
//

.version 9.0
.target sm_100
.address_size 64

	// .globl	_Z10vectorMeanPKfPfi
.func  (.param .b64 func_retval0) __internal_accurate_pow
(
	.param .b64 __internal_accurate_pow_param_0,
	.param .b64 __internal_accurate_pow_param_1
)
;

.visible .entry _Z10vectorMeanPKfPfi(
	.param .u64 .ptr .align 1 _Z10vectorMeanPKfPfi_param_0,
	.param .u64 .ptr .align 1 _Z10vectorMeanPKfPfi_param_1,
	.param .u32 _Z10vectorMeanPKfPfi_param_2
)
{
	.reg .pred 	%p<2>;
	.reg .b32 	%r<6>;
	.reg .b32 	%f<3>;
	.reg .b64 	%rd<7>;

	ld.param.u64 	%rd1, [_Z10vectorMeanPKfPfi_param_0];
	ld.param.u64 	%rd2, [_Z10vectorMeanPKfPfi_param_1];
	ld.param.u32 	%r2, [_Z10vectorMeanPKfPfi_param_2];
	mov.u32 	%r3, %ntid.x;
	mov.u32 	%r4, %ctaid.x;
	mov.u32 	%r5, %tid.x;
	mad.lo.s32 	%r1, %r3, %r4, %r5;
	setp.ge.s32 	%p1, %r1, %r2;
	@%p1 bra 	$L__BB0_2;
	cvta.to.global.u64 	%rd3, %rd1;
	cvta.to.global.u64 	%rd4, %rd2;
	mul.wide.s32 	%rd5, %r1, 4;
	add.s64 	%rd6, %rd3, %rd5;
	ld.global.f32 	%f1, [%rd6];
	atom.global.add.f32 	%f2, [%rd4], %f1;
$L__BB0_2:
	ret;

}
	// .globl	_Z9vectorStdPKfPfS1_i
.visible .entry _Z9vectorStdPKfPfS1_i(
	.param .u64 .ptr .align 1 _Z9vectorStdPKfPfS1_i_param_0,
	.param .u64 .ptr .align 1 _Z9vectorStdPKfPfS1_i_param_1,
	.param .u64 .ptr .align 1 _Z9vectorStdPKfPfS1_i_param_2,
	.param .u32 _Z9vectorStdPKfPfS1_i_param_3
)
{
	.reg .pred 	%p<15>;
	.reg .b32 	%r<24>;
	.reg .b32 	%f<7>;
	.reg .b64 	%rd<9>;
	.reg .b64 	%fd<18>;

	ld.param.u64 	%rd1, [_Z9vectorStdPKfPfS1_i_param_0];
	ld.param.u64 	%rd2, [_Z9vectorStdPKfPfS1_i_param_1];
	ld.param.u64 	%rd3, [_Z9vectorStdPKfPfS1_i_param_2];
	ld.param.u32 	%r5, [_Z9vectorStdPKfPfS1_i_param_3];
	mov.u32 	%r6, %ntid.x;
	mov.u32 	%r7, %ctaid.x;
	mov.u32 	%r8, %tid.x;
	mad.lo.s32 	%r1, %r6, %r7, %r8;
	setp.ge.s32 	%p1, %r1, %r5;
	@%p1 bra 	$L__BB1_9;
	cvta.to.global.u64 	%rd4, %rd1;
	cvta.to.global.u64 	%rd5, %rd3;
	mul.wide.s32 	%rd6, %r1, 4;
	add.s64 	%rd7, %rd4, %rd6;
	ld.global.f32 	%f2, [%rd7];
	ld.global.f32 	%f3, [%rd5];
	sub.f32 	%f1, %f2, %f3;
	cvt.f64.f32 	%fd1, %f1;
	{
	.reg .b32 %temp; 
	mov.b64 	{%temp, %r2}, %fd1;
	}
	mov.f64 	%fd9, 0d4000000000000000;
	{
	.reg .b32 %temp; 
	mov.b64 	{%temp, %r9}, %fd9;
	}
	and.b32  	%r4, %r9, 2146435072;
	setp.eq.s32 	%p2, %r4, 1062207488;
	abs.f64 	%fd2, %fd1;
	{ // callseq 0, 0
	.param .b64 param0;
	st.param.f64 	[param0], %fd2;
	.param .b64 param1;
	st.param.f64 	[param1], 0d4000000000000000;
	.param .b64 retval0;
	call.uni (retval0), 
	__internal_accurate_pow, 
	(
	param0, 
	param1
	);
	ld.param.f64 	%fd10, [retval0];
	} // callseq 0
	setp.lt.s32 	%p3, %r2, 0;
	neg.f64 	%fd12, %fd10;
	selp.f64 	%fd13, %fd12, %fd10, %p2;
	selp.f64 	%fd17, %fd13, %fd10, %p3;
	setp.neu.f32 	%p4, %f1, 0f00000000;
	@%p4 bra 	$L__BB1_3;
	setp.eq.s32 	%p5, %r4, 1062207488;
	selp.b32 	%r10, %r2, 0, %p5;
	setp.lt.s32 	%p6, %r9, 0;
	or.b32  	%r11, %r10, 2146435072;
	selp.b32 	%r12, %r11, %r10, %p6;
	mov.b32 	%r13, 0;
	mov.b64 	%fd17, {%r13, %r12};
$L__BB1_3:
	add.f64 	%fd14, %fd1, 0d4000000000000000;
	{
	.reg .b32 %temp; 
	mov.b64 	{%temp, %r14}, %fd14;
	}
	and.b32  	%r15, %r14, 2146435072;
	setp.ne.s32 	%p7, %r15, 2146435072;
	@%p7 bra 	$L__BB1_8;
	setp.num.f32 	%p8, %f1, %f1;
	@%p8 bra 	$L__BB1_6;
	mov.f64 	%fd15, 0d4000000000000000;
	add.rn.f64 	%fd17, %fd1, %fd15;
	bra.uni 	$L__BB1_8;
$L__BB1_6:
	setp.neu.f64 	%p9, %fd2, 0d7FF0000000000000;
	@%p9 bra 	$L__BB1_8;
	setp.lt.s32 	%p10, %r2, 0;
	setp.eq.s32 	%p11, %r4, 1062207488;
	setp.lt.s32 	%p12, %r9, 0;
	selp.b32 	%r17, 0, 2146435072, %p12;
	and.b32  	%r18, %r9, 2147483647;
	setp.ne.s32 	%p13, %r18, 1071644672;
	or.b32  	%r19, %r17, -2147483648;
	selp.b32 	%r20, %r19, %r17, %p13;
	selp.b32 	%r21, %r20, %r17, %p11;
	selp.b32 	%r22, %r21, %r17, %p10;
	mov.b32 	%r23, 0;
	mov.b64 	%fd17, {%r23, %r22};
$L__BB1_8:
	setp.eq.f32 	%p14, %f1, 0f3F800000;
	cvt.rn.f32.f64 	%f4, %fd17;
	selp.f32 	%f5, 0f3F800000, %f4, %p14;
	cvta.to.global.u64 	%rd8, %rd2;
	atom.global.add.f32 	%f6, [%rd8], %f5;
$L__BB1_9:
	ret;

}
	// .globl	_Z19vectorNormalizationPfffi
.visible .entry _Z19vectorNormalizationPfffi(
	.param .u64 .ptr .align 1 _Z19vectorNormalizationPfffi_param_0,
	.param .f32 _Z19vectorNormalizationPfffi_param_1,
	.param .f32 _Z19vectorNormalizationPfffi_param_2,
	.param .u32 _Z19vectorNormalizationPfffi_param_3
)
{
	.reg .pred 	%p<2>;
	.reg .b32 	%r<6>;
	.reg .b32 	%f<6>;
	.reg .b64 	%rd<5>;

	ld.param.u64 	%rd1, [_Z19vectorNormalizationPfffi_param_0];
	ld.param.f32 	%f1, [_Z19vectorNormalizationPfffi_param_1];
	ld.param.f32 	%f2, [_Z19vectorNormalizationPfffi_param_2];
	ld.param.u32 	%r2, [_Z19vectorNormalizationPfffi_param_3];
	mov.u32 	%r3, %ntid.x;
	mov.u32 	%r4, %ctaid.x;
	mov.u32 	%r5, %tid.x;
	mad.lo.s32 	%r1, %r3, %r4, %r5;
	setp.ge.s32 	%p1, %r1, %r2;
	@%p1 bra 	$L__BB2_2;
	cvta.to.global.u64 	%rd2, %rd1;
	mul.wide.s32 	%rd3, %r1, 4;
	add.s64 	%rd4, %rd2, %rd3;
	ld.global.f32 	%f3, [%rd4];
	sub.f32 	%f4, %f3, %f1;
	div.rn.f32 	%f5, %f4, %f2;
	st.global.f32 	[%rd4], %f5;
$L__BB2_2:
	ret;

}
	// .globl	_Z22vectorSkewnessKurtosisPKfPfS1_ffi
.visible .entry _Z22vectorSkewnessKurtosisPKfPfS1_ffi(
	.param .u64 .ptr .align 1 _Z22vectorSkewnessKurtosisPKfPfS1_ffi_param_0,
	.param .u64 .ptr .align 1 _Z22vectorSkewnessKurtosisPKfPfS1_ffi_param_1,
	.param .u64 .ptr .align 1 _Z22vectorSkewnessKurtosisPKfPfS1_ffi_param_2,
	.param .f32 _Z22vectorSkewnessKurtosisPKfPfS1_ffi_param_3,
	.param .f32 _Z22vectorSkewnessKurtosisPKfPfS1_ffi_param_4,
	.param .u32 _Z22vectorSkewnessKurtosisPKfPfS1_ffi_param_5
)
{
	.reg .pred 	%p<28>;
	.reg .b32 	%r<41>;
	.reg .b32 	%f<12>;
	.reg .b64 	%rd<9>;
	.reg .b64 	%fd<33>;

	ld.param.u64 	%rd1, [_Z22vectorSkewnessKurtosisPKfPfS1_ffi_param_0];
	ld.param.u64 	%rd2, [_Z22vectorSkewnessKurtosisPKfPfS1_ffi_param_1];
	ld.param.u64 	%rd3, [_Z22vectorSkewnessKurtosisPKfPfS1_ffi_param_2];
	ld.param.f32 	%f2, [_Z22vectorSkewnessKurtosisPKfPfS1_ffi_param_3];
	ld.param.f32 	%f3, [_Z22vectorSkewnessKurtosisPKfPfS1_ffi_param_4];
	ld.param.u32 	%r7, [_Z22vectorSkewnessKurtosisPKfPfS1_ffi_param_5];
	mov.u32 	%r8, %ntid.x;
	mov.u32 	%r9, %ctaid.x;
	mov.u32 	%r10, %tid.x;
	mad.lo.s32 	%r1, %r8, %r9, %r10;
	setp.ge.s32 	%p1, %r1, %r7;
	@%p1 bra 	$L__BB3_16;
	cvta.to.global.u64 	%rd4, %rd1;
	mul.wide.s32 	%rd5, %r1, 4;
	add.s64 	%rd6, %rd4, %rd5;
	ld.global.f32 	%f4, [%rd6];
	sub.f32 	%f5, %f4, %f2;
	div.rn.f32 	%f1, %f5, %f3;
	cvt.f64.f32 	%fd1, %f1;
	{
	.reg .b32 %temp; 
	mov.b64 	{%temp, %r2}, %fd1;
	}
	mov.f64 	%fd15, 0d4008000000000000;
	{
	.reg .b32 %temp; 
	mov.b64 	{%temp, %r11}, %fd15;
	}
	and.b32  	%r4, %r11, 2146435072;
	setp.eq.s32 	%p2, %r4, 1073741824;
	abs.f64 	%fd2, %fd1;
	{ // callseq 1, 0
	.param .b64 param0;
	st.param.f64 	[param0], %fd2;
	.param .b64 param1;
	st.param.f64 	[param1], 0d4008000000000000;
	.param .b64 retval0;
	call.uni (retval0), 
	__internal_accurate_pow, 
	(
	param0, 
	param1
	);
	ld.param.f64 	%fd16, [retval0];
	} // callseq 1
	setp.lt.s32 	%p3, %r2, 0;
	neg.f64 	%fd18, %fd16;
	selp.f64 	%fd19, %fd18, %fd16, %p2;
	selp.f64 	%fd30, %fd19, %fd16, %p3;
	setp.neu.f32 	%p4, %f1, 0f00000000;
	@%p4 bra 	$L__BB3_3;
	setp.eq.s32 	%p5, %r4, 1073741824;
	selp.b32 	%r12, %r2, 0, %p5;
	setp.lt.s32 	%p6, %r11, 0;
	or.b32  	%r13, %r12, 2146435072;
	selp.b32 	%r14, %r13, %r12, %p6;
	mov.b32 	%r15, 0;
	mov.b64 	%fd30, {%r15, %r14};
$L__BB3_3:
	add.f64 	%fd20, %fd1, 0d4008000000000000;
	{
	.reg .b32 %temp; 
	mov.b64 	{%temp, %r16}, %fd20;
	}
	and.b32  	%r17, %r16, 2146435072;
	setp.ne.s32 	%p7, %r17, 2146435072;
	@%p7 bra 	$L__BB3_8;
	setp.num.f32 	%p8, %f1, %f1;
	@%p8 bra 	$L__BB3_6;
	mov.f64 	%fd21, 0d4008000000000000;
	add.rn.f64 	%fd30, %fd1, %fd21;
	bra.uni 	$L__BB3_8;
$L__BB3_6:
	setp.neu.f64 	%p9, %fd2, 0d7FF0000000000000;
	@%p9 bra 	$L__BB3_8;
	setp.lt.s32 	%p10, %r2, 0;
	setp.eq.s32 	%p11, %r4, 1073741824;
	setp.lt.s32 	%p12, %r11, 0;
	selp.b32 	%r19, 0, 2146435072, %p12;
	and.b32  	%r20, %r11, 2147483647;
	setp.ne.s32 	%p13, %r20, 1071644672;
	or.b32  	%r21, %r19, -2147483648;
	selp.b32 	%r22, %r21, %r19, %p13;
	selp.b32 	%r23, %r22, %r19, %p11;
	selp.b32 	%r24, %r23, %r19, %p10;
	mov.b32 	%r25, 0;
	mov.b64 	%fd30, {%r25, %r24};
$L__BB3_8:
	setp.neu.f32 	%p14, %f1, 0f00000000;
	setp.lt.s32 	%p15, %r2, 0;
	setp.eq.f32 	%p16, %f1, 0f3F800000;
	cvt.rn.f32.f64 	%f6, %fd30;
	selp.f32 	%f7, 0f3F800000, %f6, %p16;
	cvta.to.global.u64 	%rd7, %rd2;
	atom.global.add.f32 	%f8, [%rd7], %f7;
	mov.f64 	%fd22, 0d4010000000000000;
	{
	.reg .b32 %temp; 
	mov.b64 	{%temp, %r26}, %fd22;
	}
	and.b32  	%r6, %r26, 2146435072;
	setp.eq.s32 	%p17, %r6, 1072693248;
	{ // callseq 2, 0
	.param .b64 param0;
	st.param.f64 	[param0], %fd2;
	.param .b64 param1;
	st.param.f64 	[param1], 0d4010000000000000;
	.param .b64 retval0;
	call.uni (retval0), 
	__internal_accurate_pow, 
	(
	param0, 
	param1
	);
	ld.param.f64 	%fd23, [retval0];
	} // callseq 2
	neg.f64 	%fd25, %fd23;
	selp.f64 	%fd26, %fd25, %fd23, %p17;
	selp.f64 	%fd32, %fd26, %fd23, %p15;
	@%p14 bra 	$L__BB3_10;
	setp.eq.s32 	%p18, %r6, 1072693248;
	selp.b32 	%r27, %r2, 0, %p18;
	setp.lt.s32 	%p19, %r26, 0;
	or.b32  	%r28, %r27, 2146435072;
	selp.b32 	%r29, %r28, %r27, %p19;
	mov.b32 	%r30, 0;
	mov.b64 	%fd32, {%r30, %r29};
$L__BB3_10:
	add.f64 	%fd27, %fd1, 0d4010000000000000;
	{
	.reg .b32 %temp; 
	mov.b64 	{%temp, %r31}, %fd27;
	}
	and.b32  	%r32, %r31, 2146435072;
	setp.ne.s32 	%p20, %r32, 2146435072;
	@%p20 bra 	$L__BB3_15;
	setp.num.f32 	%p21, %f1, %f1;
	@%p21 bra 	$L__BB3_13;
	mov.f64 	%fd28, 0d4010000000000000;
	add.rn.f64 	%fd32, %fd1, %fd28;
	bra.uni 	$L__BB3_15;
$L__BB3_13:
	setp.neu.f64 	%p22, %fd2, 0d7FF0000000000000;
	@%p22 bra 	$L__BB3_15;
	setp.eq.s32 	%p23, %r6, 1072693248;
	setp.lt.s32 	%p24, %r2, 0;
	setp.lt.s32 	%p25, %r26, 0;
	selp.b32 	%r34, 0, 2146435072, %p25;
	and.b32  	%r35, %r26, 2147483647;
	setp.ne.s32 	%p26, %r35, 1071644672;
	or.b32  	%r36, %r34, -2147483648;
	selp.b32 	%r37, %r36, %r34, %p26;
	selp.b32 	%r38, %r37, %r34, %p23;
	selp.b32 	%r39, %r38, %r34, %p24;
	mov.b32 	%r40, 0;
	mov.b64 	%fd32, {%r40, %r39};
$L__BB3_15:
	setp.eq.f32 	%p27, %f1, 0f3F800000;
	cvt.rn.f32.f64 	%f9, %fd32;
	selp.f32 	%f10, 0f3F800000, %f9, %p27;
	cvta.to.global.u64 	%rd8, %rd3;
	atom.global.add.f32 	%f11, [%rd8], %f10;
$L__BB3_16:
	ret;

}
	// .globl	_Z14vectorVariancePKfPffi
.visible .entry _Z14vectorVariancePKfPffi(
	.param .u64 .ptr .align 1 _Z14vectorVariancePKfPffi_param_0,
	.param .u64 .ptr .align 1 _Z14vectorVariancePKfPffi_param_1,
	.param .f32 _Z14vectorVariancePKfPffi_param_2,
	.param .u32 _Z14vectorVariancePKfPffi_param_3
)
{
	.reg .pred 	%p<15>;
	.reg .b32 	%r<24>;
	.reg .b32 	%f<7>;
	.reg .b64 	%rd<7>;
	.reg .b64 	%fd<18>;

	ld.param.u64 	%rd1, [_Z14vectorVariancePKfPffi_param_0];
	ld.param.u64 	%rd2, [_Z14vectorVariancePKfPffi_param_1];
	ld.param.f32 	%f2, [_Z14vectorVariancePKfPffi_param_2];
	ld.param.u32 	%r5, [_Z14vectorVariancePKfPffi_param_3];
	mov.u32 	%r6, %ntid.x;
	mov.u32 	%r7, %ctaid.x;
	mov.u32 	%r8, %tid.x;
	mad.lo.s32 	%r1, %r6, %r7, %r8;
	setp.ge.s32 	%p1, %r1, %r5;
	@%p1 bra 	$L__BB4_9;
	cvta.to.global.u64 	%rd3, %rd1;
	mul.wide.s32 	%rd4, %r1, 4;
	add.s64 	%rd5, %rd3, %rd4;
	ld.global.f32 	%f3, [%rd5];
	sub.f32 	%f1, %f3, %f2;
	cvt.f64.f32 	%fd1, %f1;
	{
	.reg .b32 %temp; 
	mov.b64 	{%temp, %r2}, %fd1;
	}
	mov.f64 	%fd9, 0d4000000000000000;
	{
	.reg .b32 %temp; 
	mov.b64 	{%temp, %r9}, %fd9;
	}
	and.b32  	%r4, %r9, 2146435072;
	setp.eq.s32 	%p2, %r4, 1062207488;
	abs.f64 	%fd2, %fd1;
	{ // callseq 3, 0
	.param .b64 param0;
	st.param.f64 	[param0], %fd2;
	.param .b64 param1;
	st.param.f64 	[param1], 0d4000000000000000;
	.param .b64 retval0;
	call.uni (retval0), 
	__internal_accurate_pow, 
	(
	param0, 
	param1
	);
	ld.param.f64 	%fd10, [retval0];
	} // callseq 3
	setp.lt.s32 	%p3, %r2, 0;
	neg.f64 	%fd12, %fd10;
	selp.f64 	%fd13, %fd12, %fd10, %p2;
	selp.f64 	%fd17, %fd13, %fd10, %p3;
	setp.neu.f32 	%p4, %f1, 0f00000000;
	@%p4 bra 	$L__BB4_3;
	setp.eq.s32 	%p5, %r4, 1062207488;
	selp.b32 	%r10, %r2, 0, %p5;
	setp.lt.s32 	%p6, %r9, 0;
	or.b32  	%r11, %r10, 2146435072;
	selp.b32 	%r12, %r11, %r10, %p6;
	mov.b32 	%r13, 0;
	mov.b64 	%fd17, {%r13, %r12};
$L__BB4_3:
	add.f64 	%fd14, %fd1, 0d4000000000000000;
	{
	.reg .b32 %temp; 
	mov.b64 	{%temp, %r14}, %fd14;
	}
	and.b32  	%r15, %r14, 2146435072;
	setp.ne.s32 	%p7, %r15, 2146435072;
	@%p7 bra 	$L__BB4_8;
	setp.num.f32 	%p8, %f1, %f1;
	@%p8 bra 	$L__BB4_6;
	mov.f64 	%fd15, 0d4000000000000000;
	add.rn.f64 	%fd17, %fd1, %fd15;
	bra.uni 	$L__BB4_8;
$L__BB4_6:
	setp.neu.f64 	%p9, %fd2, 0d7FF0000000000000;
	@%p9 bra 	$L__BB4_8;
	setp.lt.s32 	%p10, %r2, 0;
	setp.eq.s32 	%p11, %r4, 1062207488;
	setp.lt.s32 	%p12, %r9, 0;
	selp.b32 	%r17, 0, 2146435072, %p12;
	and.b32  	%r18, %r9, 2147483647;
	setp.ne.s32 	%p13, %r18, 1071644672;
	or.b32  	%r19, %r17, -2147483648;
	selp.b32 	%r20, %r19, %r17, %p13;
	selp.b32 	%r21, %r20, %r17, %p11;
	selp.b32 	%r22, %r21, %r17, %p10;
	mov.b32 	%r23, 0;
	mov.b64 	%fd17, {%r23, %r22};
$L__BB4_8:
	setp.eq.f32 	%p14, %f1, 0f3F800000;
	cvt.rn.f32.f64 	%f4, %fd17;
	selp.f32 	%f5, 0f3F800000, %f4, %p14;
	cvta.to.global.u64 	%rd6, %rd2;
	atom.global.add.f32 	%f6, [%rd6], %f5;
$L__BB4_9:
	ret;

}
	// .globl	_Z16vectorCovariancePKfS0_Pfffi
.visible .entry _Z16vectorCovariancePKfS0_Pfffi(
	.param .u64 .ptr .align 1 _Z16vectorCovariancePKfS0_Pfffi_param_0,
	.param .u64 .ptr .align 1 _Z16vectorCovariancePKfS0_Pfffi_param_1,
	.param .u64 .ptr .align 1 _Z16vectorCovariancePKfS0_Pfffi_param_2,
	.param .f32 _Z16vectorCovariancePKfS0_Pfffi_param_3,
	.param .f32 _Z16vectorCovariancePKfS0_Pfffi_param_4,
	.param .u32 _Z16vectorCovariancePKfS0_Pfffi_param_5
)
{
	.reg .pred 	%p<2>;
	.reg .b32 	%r<6>;
	.reg .b32 	%f<9>;
	.reg .b64 	%rd<10>;

	ld.param.u64 	%rd1, [_Z16vectorCovariancePKfS0_Pfffi_param_0];
	ld.param.u64 	%rd2, [_Z16vectorCovariancePKfS0_Pfffi_param_1];
	ld.param.u64 	%rd3, [_Z16vectorCovariancePKfS0_Pfffi_param_2];
	ld.param.f32 	%f1, [_Z16vectorCovariancePKfS0_Pfffi_param_3];
	ld.param.f32 	%f2, [_Z16vectorCovariancePKfS0_Pfffi_param_4];
	ld.param.u32 	%r2, [_Z16vectorCovariancePKfS0_Pfffi_param_5];
	mov.u32 	%r3, %ntid.x;
	mov.u32 	%r4, %ctaid.x;
	mov.u32 	%r5, %tid.x;
	mad.lo.s32 	%r1, %r3, %r4, %r5;
	setp.ge.s32 	%p1, %r1, %r2;
	@%p1 bra 	$L__BB5_2;
	cvta.to.global.u64 	%rd4, %rd1;
	cvta.to.global.u64 	%rd5, %rd2;
	cvta.to.global.u64 	%rd6, %rd3;
	mul.wide.s32 	%rd7, %r1, 4;
	add.s64 	%rd8, %rd4, %rd7;
	ld.global.f32 	%f3, [%rd8];
	sub.f32 	%f4, %f3, %f1;
	add.s64 	%rd9, %rd5, %rd7;
	ld.global.f32 	%f5, [%rd9];
	sub.f32 	%f6, %f5, %f2;
	mul.f32 	%f7, %f4, %f6;
	atom.global.add.f32 	%f8, [%rd6], %f7;
$L__BB5_2:
	ret;

}
.func  (.param .b64 func_retval0) __internal_accurate_pow(
	.param .b64 __internal_accurate_pow_param_0,
	.param .b64 __internal_accurate_pow_param_1
)
{
	.reg .pred 	%p<8>;
	.reg .b32 	%r<49>;
	.reg .b32 	%f<3>;
	.reg .b64 	%fd<109>;

	ld.param.f64 	%fd10, [__internal_accurate_pow_param_0];
	ld.param.f64 	%fd11, [__internal_accurate_pow_param_1];
	{
	.reg .b32 %temp; 
	mov.b64 	{%temp, %r46}, %fd10;
	}
	{
	.reg .b32 %temp; 
	mov.b64 	{%r45, %temp}, %fd10;
	}
	shr.u32 	%r47, %r46, 20;
	setp.gt.u32 	%p1, %r46, 1048575;
	@%p1 bra 	$L__BB6_2;
	mul.f64 	%fd12, %fd10, 0d4350000000000000;
	{
	.reg .b32 %temp; 
	mov.b64 	{%temp, %r46}, %fd12;
	}
	{
	.reg .b32 %temp; 
	mov.b64 	{%r45, %temp}, %fd12;
	}
	shr.u32 	%r16, %r46, 20;
	add.s32 	%r47, %r16, -54;
$L__BB6_2:
	add.s32 	%r48, %r47, -1023;
	and.b32  	%r17, %r46, -2146435073;
	or.b32  	%r18, %r17, 1072693248;
	mov.b64 	%fd107, {%r45, %r18};
	setp.lt.u32 	%p2, %r18, 1073127583;
	@%p2 bra 	$L__BB6_4;
	{
	.reg .b32 %temp; 
	mov.b64 	{%r19, %temp}, %fd107;
	}
	{
	.reg .b32 %temp; 
	mov.b64 	{%temp, %r20}, %fd107;
	}
	add.s32 	%r21, %r20, -1048576;
	mov.b64 	%fd107, {%r19, %r21};
	add.s32 	%r48, %r47, -1022;
$L__BB6_4:
	add.f64 	%fd13, %fd107, 0dBFF0000000000000;
	add.f64 	%fd14, %fd107, 0d3FF0000000000000;
	rcp.approx.ftz.f64 	%fd15, %fd14;
	neg.f64 	%fd16, %fd14;
	fma.rn.f64 	%fd17, %fd16, %fd15, 0d3FF0000000000000;
	fma.rn.f64 	%fd18, %fd17, %fd17, %fd17;
	fma.rn.f64 	%fd19, %fd18, %fd15, %fd15;
	mul.f64 	%fd20, %fd13, %fd19;
	fma.rn.f64 	%fd21, %fd13, %fd19, %fd20;
	mul.f64 	%fd22, %fd21, %fd21;
	fma.rn.f64 	%fd23, %fd22, 0d3EB0F5FF7D2CAFE2, 0d3ED0F5D241AD3B5A;
	fma.rn.f64 	%fd24, %fd23, %fd22, 0d3EF3B20A75488A3F;
	fma.rn.f64 	%fd25, %fd24, %fd22, 0d3F1745CDE4FAECD5;
	fma.rn.f64 	%fd26, %fd25, %fd22, 0d3F3C71C7258A578B;
	fma.rn.f64 	%fd27, %fd26, %fd22, 0d3F6249249242B910;
	fma.rn.f64 	%fd28, %fd27, %fd22, 0d3F89999999999DFB;
	sub.f64 	%fd29, %fd13, %fd21;
	add.f64 	%fd30, %fd29, %fd29;
	neg.f64 	%fd31, %fd21;
	fma.rn.f64 	%fd32, %fd31, %fd13, %fd30;
	mul.f64 	%fd33, %fd19, %fd32;
	fma.rn.f64 	%fd34, %fd22, %fd28, 0d3FB5555555555555;
	mov.f64 	%fd35, 0d3FB5555555555555;
	sub.f64 	%fd36, %fd35, %fd34;
	fma.rn.f64 	%fd37, %fd22, %fd28, %fd36;
	add.f64 	%fd38, %fd37, 0dBC46A4CB00B9E7B0;
	add.f64 	%fd39, %fd34, %fd38;
	sub.f64 	%fd40, %fd34, %fd39;
	add.f64 	%fd41, %fd38, %fd40;
	mul.rn.f64 	%fd42, %fd21, %fd21;
	neg.f64 	%fd43, %fd42;
	fma.rn.f64 	%fd44, %fd21, %fd21, %fd43;
	{
	.reg .b32 %temp; 
	mov.b64 	{%r22, %temp}, %fd33;
	}
	{
	.reg .b32 %temp; 
	mov.b64 	{%temp, %r23}, %fd33;
	}
	add.s32 	%r24, %r23, 1048576;
	mov.b64 	%fd45, {%r22, %r24};
	fma.rn.f64 	%fd46, %fd21, %fd45, %fd44;
	mul.rn.f64 	%fd47, %fd42, %fd21;
	neg.f64 	%fd48, %fd47;
	fma.rn.f64 	%fd49, %fd42, %fd21, %fd48;
	fma.rn.f64 	%fd50, %fd42, %fd33, %fd49;
	fma.rn.f64 	%fd51, %fd46, %fd21, %fd50;
	mul.rn.f64 	%fd52, %fd39, %fd47;
	neg.f64 	%fd53, %fd52;
	fma.rn.f64 	%fd54, %fd39, %fd47, %fd53;
	fma.rn.f64 	%fd55, %fd39, %fd51, %fd54;
	fma.rn.f64 	%fd56, %fd41, %fd47, %fd55;
	add.f64 	%fd57, %fd52, %fd56;
	sub.f64 	%fd58, %fd52, %fd57;
	add.f64 	%fd59, %fd56, %fd58;
	add.f64 	%fd60, %fd21, %fd57;
	sub.f64 	%fd61, %fd21, %fd60;
	add.f64 	%fd62, %fd57, %fd61;
	add.f64 	%fd63, %fd59, %fd62;
	add.f64 	%fd64, %fd33, %fd63;
	add.f64 	%fd65, %fd60, %fd64;
	sub.f64 	%fd66, %fd60, %fd65;
	add.f64 	%fd67, %fd64, %fd66;
	xor.b32  	%r25, %r48, -2147483648;
	mov.b32 	%r26, 1127219200;
	mov.b64 	%fd68, {%r25, %r26};
	mov.b32 	%r27, -2147483648;
	mov.b64 	%fd69, {%r27, %r26};
	sub.f64 	%fd70, %fd68, %fd69;
	fma.rn.f64 	%fd71, %fd70, 0d3FE62E42FEFA39EF, %fd65;
	fma.rn.f64 	%fd72, %fd70, 0dBFE62E42FEFA39EF, %fd71;
	sub.f64 	%fd73, %fd72, %fd65;
	sub.f64 	%fd74, %fd67, %fd73;
	fma.rn.f64 	%fd75, %fd70, 0d3C7ABC9E3B39803F, %fd74;
	add.f64 	%fd76, %fd71, %fd75;
	sub.f64 	%fd77, %fd71, %fd76;
	add.f64 	%fd78, %fd75, %fd77;
	{
	.reg .b32 %temp; 
	mov.b64 	{%temp, %r28}, %fd11;
	}
	{
	.reg .b32 %temp; 
	mov.b64 	{%r29, %temp}, %fd11;
	}
	shl.b32 	%r30, %r28, 1;
	setp.gt.u32 	%p3, %r30, -33554433;
	and.b32  	%r31, %r28, -15728641;
	selp.b32 	%r32, %r31, %r28, %p3;
	mov.b64 	%fd79, {%r29, %r32};
	mul.rn.f64 	%fd80, %fd76, %fd79;
	neg.f64 	%fd81, %fd80;
	fma.rn.f64 	%fd82, %fd76, %fd79, %fd81;
	fma.rn.f64 	%fd83, %fd78, %fd79, %fd82;
	add.f64 	%fd4, %fd80, %fd83;
	sub.f64 	%fd84, %fd80, %fd4;
	add.f64 	%fd5, %fd83, %fd84;
	fma.rn.f64 	%fd85, %fd4, 0d3FF71547652B82FE, 0d4338000000000000;
	{
	.reg .b32 %temp; 
	mov.b64 	{%r13, %temp}, %fd85;
	}
	mov.f64 	%fd86, 0dC338000000000000;
	add.rn.f64 	%fd87, %fd85, %fd86;
	fma.rn.f64 	%fd88, %fd87, 0dBFE62E42FEFA39EF, %fd4;
	fma.rn.f64 	%fd89, %fd87, 0dBC7ABC9E3B39803F, %fd88;
	fma.rn.f64 	%fd90, %fd89, 0d3E5ADE1569CE2BDF, 0d3E928AF3FCA213EA;
	fma.rn.f64 	%fd91, %fd90, %fd89, 0d3EC71DEE62401315;
	fma.rn.f64 	%fd92, %fd91, %fd89, 0d3EFA01997C89EB71;
	fma.rn.f64 	%fd93, %fd92, %fd89, 0d3F2A01A014761F65;
	fma.rn.f64 	%fd94, %fd93, %fd89, 0d3F56C16C1852B7AF;
	fma.rn.f64 	%fd95, %fd94, %fd89, 0d3F81111111122322;
	fma.rn.f64 	%fd96, %fd95, %fd89, 0d3FA55555555502A1;
	fma.rn.f64 	%fd97, %fd96, %fd89, 0d3FC5555555555511;
	fma.rn.f64 	%fd98, %fd97, %fd89, 0d3FE000000000000B;
	fma.rn.f64 	%fd99, %fd98, %fd89, 0d3FF0000000000000;
	fma.rn.f64 	%fd100, %fd99, %fd89, 0d3FF0000000000000;
	{
	.reg .b32 %temp; 
	mov.b64 	{%r14, %temp}, %fd100;
	}
	{
	.reg .b32 %temp; 
	mov.b64 	{%temp, %r15}, %fd100;
	}
	shl.b32 	%r33, %r13, 20;
	add.s32 	%r34, %r33, %r15;
	mov.b64 	%fd108, {%r14, %r34};
	{
	.reg .b32 %temp; 
	mov.b64 	{%temp, %r35}, %fd4;
	}
	mov.b32 	%f2, %r35;
	abs.f32 	%f1, %f2;
	setp.lt.f32 	%p4, %f1, 0f4086232B;
	@%p4 bra 	$L__BB6_7;
	setp.lt.f64 	%p5, %fd4, 0d0000000000000000;
	add.f64 	%fd101, %fd4, 0d7FF0000000000000;
	selp.f64 	%fd108, 0d0000000000000000, %fd101, %p5;
	setp.geu.f32 	%p6, %f1, 0f40874800;
	@%p6 bra 	$L__BB6_7;
	shr.u32 	%r36, %r13, 31;
	add.s32 	%r37, %r13, %r36;
	shr.s32 	%r38, %r37, 1;
	shl.b32 	%r39, %r38, 20;
	add.s32 	%r40, %r15, %r39;
	mov.b64 	%fd102, {%r14, %r40};
	sub.s32 	%r41, %r13, %r38;
	shl.b32 	%r42, %r41, 20;
	add.s32 	%r43, %r42, 1072693248;
	mov.b32 	%r44, 0;
	mov.b64 	%fd103, {%r44, %r43};
	mul.f64 	%fd108, %fd103, %fd102;
$L__BB6_7:
	abs.f64 	%fd104, %fd108;
	setp.eq.f64 	%p7, %fd104, 0d7FF0000000000000;
	fma.rn.f64 	%fd105, %fd108, %fd5, %fd108;
	selp.f64 	%fd106, %fd108, %fd105, %p7;
	st.param.f64 	[func_retval0], %fd106;
	ret;

}


// ===== COMPILED SASS (sm_100) =====

	.target	sm_100

	.elftype	@"ET_EXEC"


//--------------------- .note.nv.tkinfo           --------------------------
	.section	.note.nv.tkinfo,"",@"SHT_NOTE"
	.sectionflags	@"SHF_NOTE_NV_TKINFO"
	.tkinfo
        /*0018*/ 	.word	0x00000002
        /*0030*/ 	.string	""
        /*0030*/ 	.string	"ptxas"
        /*0030*/ 	.string	"Cuda compilation tools, release 13.0, V13.0.88"
        /*0030*/ 	.string	"Build cuda_13.0.r13.0/compiler.36424714_0"
        /*0030*/ 	.string	"-arch sm_100 -m 64 "



//--------------------- .note.nv.cuinfo           --------------------------
	.section	.note.nv.cuinfo,"",@"SHT_NOTE"
	.sectionflags	@"SHF_NOTE_NV_CUINFO"
        /*0018*/ 	.short	0x0002
        /*001a*/ 	.short	0x0064
        /*001c*/ 	.short	0x0082
	.zero		2


//--------------------- .nv.info                  --------------------------
	.section	.nv.info,"",@"SHT_CUDA_INFO"
	.align	4


	//----- nvinfo : EIATTR_REGCOUNT
	.align		4
        /*0000*/ 	.byte	0x04, 0x2f
        /*0002*/ 	.short	(.L_1 - .L_0)
	.align		4
.L_0:
        /*0004*/ 	.word	index@(_Z10vectorMeanPKfPfi)
        /*0008*/ 	.word	0x00000008


	//----- nvinfo : EIATTR_FRAME_SIZE
	.align		4
.L_1:
        /*000c*/ 	.byte	0x04, 0x11
        /*000e*/ 	.short	(.L_3 - .L_2)
	.align		4
.L_2:
        /*0010*/ 	.word	index@(_Z10vectorMeanPKfPfi)
        /*0014*/ 	.word	0x00000000


	//----- nvinfo : EIATTR_REGCOUNT
	.align		4
.L_3:
        /*0018*/ 	.byte	0x04, 0x2f
        /*001a*/ 	.short	(.L_5 - .L_4)
	.align		4
.L_4:
        /*001c*/ 	.word	index@(_Z9vectorStdPKfPfS1_i)
        /*0020*/ 	.word	0x0000001e


	//----- nvinfo : EIATTR_FRAME_SIZE
	.align		4
.L_5:
        /*0024*/ 	.byte	0x04, 0x11
        /*0026*/ 	.short	(.L_7 - .L_6)
	.align		4
.L_6:
        /*0028*/ 	.word	index@($_Z9vectorStdPKfPfS1_i$__internal_accurate_pow)
        /*002c*/ 	.word	0x00000000


	//----- nvinfo : EIATTR_FRAME_SIZE
	.align		4
.L_7:
        /*0030*/ 	.byte	0x04, 0x11
        /*0032*/ 	.short	(.L_9 - .L_8)
	.align		4
.L_8:
        /*0034*/ 	.word	index@(_Z9vectorStdPKfPfS1_i)
        /*0038*/ 	.word	0x00000000


	//----- nvinfo : EIATTR_REGCOUNT
	.align		4
.L_9:
        /*003c*/ 	.byte	0x04, 0x2f
        /*003e*/ 	.short	(.L_11 - .L_10)
	.align		4
.L_10:
        /*0040*/ 	.word	index@(_Z19vectorNormalizationPfffi)
        /*0044*/ 	.word	0x00000010


	//----- nvinfo : EIATTR_FRAME_SIZE
	.align		4
.L_11:
        /*0048*/ 	.byte	0x04, 0x11
        /*004a*/ 	.short	(.L_13 - .L_12)
	.align		4
.L_12:
        /*004c*/ 	.word	index@($__internal_1_$__cuda_sm3x_div_rn_noftz_f32_slowpath)
        /*0050*/ 	.word	0x00000000


	//----- nvinfo : EIATTR_FRAME_SIZE
	.align		4
.L_13:
        /*0054*/ 	.byte	0x04, 0x11
        /*0056*/ 	.short	(.L_15 - .L_14)
	.align		4
.L_14:
        /*0058*/ 	.word	index@(_Z19vectorNormalizationPfffi)
        /*005c*/ 	.word	0x00000000


	//----- nvinfo : EIATTR_REGCOUNT
	.align		4
.L_15:
        /*0060*/ 	.byte	0x04, 0x2f
        /*0062*/ 	.short	(.L_17 - .L_16)
	.align		4
.L_16:
        /*0064*/ 	.word	index@(_Z22vectorSkewnessKurtosisPKfPfS1_ffi)
        /*0068*/ 	.word	0x0000001e


	//----- nvinfo : EIATTR_FRAME_SIZE
	.align		4
.L_17:
        /*006c*/ 	.byte	0x04, 0x11
        /*006e*/ 	.short	(.L_19 - .L_18)
	.align		4
.L_18:
        /*0070*/ 	.word	index@($_Z22vectorSkewnessKurtosisPKfPfS1_ffi$__internal_accurate_pow)
        /*0074*/ 	.word	0x00000000


	//----- nvinfo : EIATTR_FRAME_SIZE
	.align		4
.L_19:
        /*0078*/ 	.byte	0x04, 0x11
        /*007a*/ 	.short	(.L_21 - .L_20)
	.align		4
.L_20:
        /*007c*/ 	.word	index@($__internal_0_$__cuda_sm3x_div_rn_noftz_f32_slowpath)
        /*0080*/ 	.word	0x00000000


	//----- nvinfo : EIATTR_FRAME_SIZE
	.align		4
.L_21:
        /*0084*/ 	.byte	0x04, 0x11
        /*0086*/ 	.short	(.L_23 - .L_22)
	.align		4
.L_22:
        /*0088*/ 	.word	index@(_Z22vectorSkewnessKurtosisPKfPfS1_ffi)
        /*008c*/ 	.word	0x00000000


	//----- nvinfo : EIATTR_REGCOUNT
	.align		4
.L_23:
        /*0090*/ 	.byte	0x04, 0x2f
        /*0092*/ 	.short	(.L_25 - .L_24)
	.align		4
.L_24:
        /*0094*/ 	.word	index@(_Z14vectorVariancePKfPffi)
        /*0098*/ 	.word	0x0000001e


	//----- nvinfo : EIATTR_FRAME_SIZE
	.align		4
.L_25:
        /*009c*/ 	.byte	0x04, 0x11
        /*009e*/ 	.short	(.L_27 - .L_26)
	.align		4
.L_26:
        /*00a0*/ 	.word	index@($_Z14vectorVariancePKfPffi$__internal_accurate_pow)
        /*00a4*/ 	.word	0x00000000


	//----- nvinfo : EIATTR_FRAME_SIZE
	.align		4
.L_27:
        /*00a8*/ 	.byte	0x04, 0x11
        /*00aa*/ 	.short	(.L_29 - .L_28)
	.align		4
.L_28:
        /*00ac*/ 	.word	index@(_Z14vectorVariancePKfPffi)
        /*00b0*/ 	.word	0x00000000


	//----- nvinfo : EIATTR_REGCOUNT
	.align		4
.L_29:
        /*00b4*/ 	.byte	0x04, 0x2f
        /*00b6*/ 	.short	(.L_31 - .L_30)
	.align		4
.L_30:
        /*00b8*/ 	.word	index@(_Z16vectorCovariancePKfS0_Pfffi)
        /*00bc*/ 	.word	0x0000000c


	//----- nvinfo : EIATTR_FRAME_SIZE
	.align		4
.L_31:
        /*00c0*/ 	.byte	0x04, 0x11
        /*00c2*/ 	.short	(.L_33 - .L_32)
	.align		4
.L_32:
        /*00c4*/ 	.word	index@(_Z16vectorCovariancePKfS0_Pfffi)
        /*00c8*/ 	.word	0x00000000


	//----- nvinfo : EIATTR_MIN_STACK_SIZE
	.align		4
.L_33:
        /*00cc*/ 	.byte	0x04, 0x12
        /*00ce*/ 	.short	(.L_35 - .L_34)
	.align		4
.L_34:
        /*00d0*/ 	.word	index@(_Z16vectorCovariancePKfS0_Pfffi)
        /*00d4*/ 	.word	0x00000000


	//----- nvinfo : EIATTR_MIN_STACK_SIZE
	.align		4
.L_35:
        /*00d8*/ 	.byte	0x04, 0x12
        /*00da*/ 	.short	(.L_37 - .L_36)
	.align		4
.L_36:
        /*00dc*/ 	.word	index@(_Z14vectorVariancePKfPffi)
        /*00e0*/ 	.word	0x00000000


	//----- nvinfo : EIATTR_MIN_STACK_SIZE
	.align		4
.L_37:
        /*00e4*/ 	.byte	0x04, 0x12
        /*00e6*/ 	.short	(.L_39 - .L_38)
	.align		4
.L_38:
        /*00e8*/ 	.word	index@(_Z22vectorSkewnessKurtosisPKfPfS1_ffi)
        /*00ec*/ 	.word	0x00000000


	//----- nvinfo : EIATTR_MIN_STACK_SIZE
	.align		4
.L_39:
        /*00f0*/ 	.byte	0x04, 0x12
        /*00f2*/ 	.short	(.L_41 - .L_40)
	.align		4
.L_40:
        /*00f4*/ 	.word	index@(_Z19vectorNormalizationPfffi)
        /*00f8*/ 	.word	0x00000000


	//----- nvinfo : EIATTR_MIN_STACK_SIZE
	.align		4
.L_41:
        /*00fc*/ 	.byte	0x04, 0x12
        /*00fe*/ 	.short	(.L_43 - .L_42)
	.align		4
.L_42:
        /*0100*/ 	.word	index@(_Z9vectorStdPKfPfS1_i)
        /*0104*/ 	.word	0x00000000


	//----- nvinfo : EIATTR_MIN_STACK_SIZE
	.align		4
.L_43:
        /*0108*/ 	.byte	0x04, 0x12
        /*010a*/ 	.short	(.L_45 - .L_44)
	.align		4
.L_44:
        /*010c*/ 	.word	index@(_Z10vectorMeanPKfPfi)
        /*0110*/ 	.word	0x00000000
.L_45:


//--------------------- .nv.compat                --------------------------
	.section	.nv.compat,"",@"SHT_CUDA_COMPAT_INFO"
	.align	4
        /*0000*/ 	.byte	0x02, 0x09, 0x00, 0x00, 0x02, 0x02, 0x01, 0x00, 0x02, 0x05, 0x05, 0x00, 0x03, 0x07, 0x01, 0x01
        /*0010*/ 	.byte	0x02, 0x03, 0x00, 0x00, 0x02, 0x06, 0x01, 0x00, 0x04, 0x0b, 0x08, 0x00, 0x01, 0x00, 0x00, 0x00
        /*0020*/ 	.byte	0x00, 0x00, 0x00, 0x00


//--------------------- .nv.info._Z16vectorCovariancePKfS0_Pfffi --------------------------
	.section	.nv.info._Z16vectorCovariancePKfS0_Pfffi,"",@"SHT_CUDA_INFO"
	.sectionflags	@""
	.align	4


	//----- nvinfo : EIATTR_CUDA_API_VERSION
	.align		4
        /*0000*/ 	.byte	0x04, 0x37
        /*0002*/ 	.short	(.L_47 - .L_46)
.L_46:
        /*0004*/ 	.word	0x00000082


	//----- nvinfo : EIATTR_KPARAM_INFO
	.align		4
.L_47:
        /*0008*/ 	.byte	0x04, 0x17
        /*000a*/ 	.short	(.L_49 - .L_48)
.L_48:
        /*000c*/ 	.word	0x00000000
        /*0010*/ 	.short	0x0005
        /*0012*/ 	.short	0x0020
        /*0014*/ 	.byte	0x00, 0xf0, 0x11, 0x00


	//----- nvinfo : EIATTR_KPARAM_INFO
	.align		4
.L_49:
        /*0018*/ 	.byte	0x04, 0x17
        /*001a*/ 	.short	(.L_51 - .L_50)
.L_50:
        /*001c*/ 	.word	0x00000000
        /*0020*/ 	.short	0x0004
        /*0022*/ 	.short	0x001c
        /*0024*/ 	.byte	0x00, 0xf0, 0x11, 0x00


	//----- nvinfo : EIATTR_KPARAM_INFO
	.align		4
.L_51:
        /*0028*/ 	.byte	0x04, 0x17
        /*002a*/ 	.short	(.L_53 - .L_52)
.L_52:
        /*002c*/ 	.word	0x00000000
        /*0030*/ 	.short	0x0003
        /*0032*/ 	.short	0x0018
        /*0034*/ 	.byte	0x00, 0xf0, 0x11, 0x00


	//----- nvinfo : EIATTR_KPARAM_INFO
	.align		4
.L_53:
        /*0038*/ 	.byte	0x04, 0x17
        /*003a*/ 	.short	(.L_55 - .L_54)
.L_54:
        /*003c*/ 	.word	0x00000000
        /*0040*/ 	.short	0x0002
        /*0042*/ 	.short	0x0010
        /*0044*/ 	.byte	0x00, 0xf5, 0x21, 0x00


	//----- nvinfo : EIATTR_KPARAM_INFO
	.align		4
.L_55:
        /*0048*/ 	.byte	0x04, 0x17
        /*004a*/ 	.short	(.L_57 - .L_56)
.L_56:
        /*004c*/ 	.word	0x00000000
        /*0050*/ 	.short	0x0001
        /*0052*/ 	.short	0x0008
        /*0054*/ 	.byte	0x00, 0xf5, 0x21, 0x00


	//----- nvinfo : EIATTR_KPARAM_INFO
	.align		4
.L_57:
        /*0058*/ 	.byte	0x04, 0x17
        /*005a*/ 	.short	(.L_59 - .L_58)
.L_58:
        /*005c*/ 	.word	0x00000000
        /*0060*/ 	.short	0x0000
        /*0062*/ 	.short	0x0000
        /*0064*/ 	.byte	0x00, 0xf5, 0x21, 0x00


	//----- nvinfo : EIATTR_SPARSE_MMA_MASK
	.align		4
.L_59:
        /*0068*/ 	.byte	0x03, 0x50
        /*006a*/ 	.short	0x0000


	//----- nvinfo : EIATTR_MAXREG_COUNT
	.align		4
        /*006c*/ 	.byte	0x03, 0x1b
        /*006e*/ 	.short	0x00ff


	//----- nvinfo : EIATTR_MERCURY_ISA_VERSION
	.align		4
        /*0070*/ 	.byte	0x03, 0x5f
        /*0072*/ 	.short	0x0101


	//----- nvinfo : EIATTR_VRC_CTA_INIT_COUNT
	.align		4
        /*0074*/ 	.byte	0x02, 0x4a
	.zero		1
	.zero		1


	//----- nvinfo : EIATTR_EXIT_INSTR_OFFSETS
	.align		4
        /*0078*/ 	.byte	0x04, 0x1c
        /*007a*/ 	.short	(.L_61 - .L_60)


	//   ....[0]....
.L_60:
        /*007c*/ 	.word	0x00000070


	//   ....[1]....
        /*0080*/ 	.word	0x00000150


	//----- nvinfo : EIATTR_CBANK_PARAM_SIZE
	.align		4
.L_61:
        /*0084*/ 	.byte	0x03, 0x19
        /*0086*/ 	.short	0x0024


	//----- nvinfo : EIATTR_PARAM_CBANK
	.align		4
        /*0088*/ 	.byte	0x04, 0x0a
        /*008a*/ 	.short	(.L_63 - .L_62)
	.align		4
.L_62:
        /*008c*/ 	.word	index@(.nv.constant0._Z16vectorCovariancePKfS0_Pfffi)
        /*0090*/ 	.short	0x0380
        /*0092*/ 	.short	0x0024


	//----- nvinfo : EIATTR_SW_WAR
	.align		4
.L_63:
        /*0094*/ 	.byte	0x04, 0x36
        /*0096*/ 	.short	(.L_65 - .L_64)
.L_64:
        /*0098*/ 	.word	0x00000008
.L_65:


//--------------------- .nv.info._Z14vectorVariancePKfPffi --------------------------
	.section	.nv.info._Z14vectorVariancePKfPffi,"",@"SHT_CUDA_INFO"
	.sectionflags	@""
	.align	4


	//----- nvinfo : EIATTR_CUDA_API_VERSION
	.align		4
        /*0000*/ 	.byte	0x04, 0x37
        /*0002*/ 	.short	(.L_67 - .L_66)
.L_66:
        /*0004*/ 	.word	0x00000082


	//----- nvinfo : EIATTR_KPARAM_INFO
	.align		4
.L_67:
        /*0008*/ 	.byte	0x04, 0x17
        /*000a*/ 	.short	(.L_69 - .L_68)
.L_68:
        /*000c*/ 	.word	0x00000000
        /*0010*/ 	.short	0x0003
        /*0012*/ 	.short	0x0014
        /*0014*/ 	.byte	0x00, 0xf0, 0x11, 0x00


	//----- nvinfo : EIATTR_KPARAM_INFO
	.align		4
.L_69:
        /*0018*/ 	.byte	0x04, 0x17
        /*001a*/ 	.short	(.L_71 - .L_70)
.L_70:
        /*001c*/ 	.word	0x00000000
        /*0020*/ 	.short	0x0002
        /*0022*/ 	.short	0x0010
        /*0024*/ 	.byte	0x00, 0xf0, 0x11, 0x00


	//----- nvinfo : EIATTR_KPARAM_INFO
	.align		4
.L_71:
        /*0028*/ 	.byte	0x04, 0x17
        /*002a*/ 	.short	(.L_73 - .L_72)
.L_72:
        /*002c*/ 	.word	0x00000000
        /*0030*/ 	.short	0x0001
        /*0032*/ 	.short	0x0008
        /*0034*/ 	.byte	0x00, 0xf5, 0x21, 0x00


	//----- nvinfo : EIATTR_KPARAM_INFO
	.align		4
.L_73:
        /*0038*/ 	.byte	0x04, 0x17
        /*003a*/ 	.short	(.L_75 - .L_74)
.L_74:
        /*003c*/ 	.word	0x00000000
        /*0040*/ 	.short	0x0000
        /*0042*/ 	.short	0x0000
        /*0044*/ 	.byte	0x00, 0xf5, 0x21, 0x00


	//----- nvinfo : EIATTR_SPARSE_MMA_MASK
	.align		4
.L_75:
        /*0048*/ 	.byte	0x03, 0x50
        /*004a*/ 	.short	0x0000


	//----- nvinfo : EIATTR_MAXREG_COUNT
	.align		4
        /*004c*/ 	.byte	0x03, 0x1b
        /*004e*/ 	.short	0x00ff


	//----- nvinfo : EIATTR_MERCURY_ISA_VERSION
	.align		4
        /*0050*/ 	.byte	0x03, 0x5f
        /*0052*/ 	.short	0x0101


	//----- nvinfo : EIATTR_VRC_CTA_INIT_COUNT
	.align		4
        /*0054*/ 	.byte	0x02, 0x4a
	.zero		1
	.zero		1


	//----- nvinfo : EIATTR_EXIT_INSTR_OFFSETS
	.align		4
        /*0058*/ 	.byte	0x04, 0x1c
        /*005a*/ 	.short	(.L_77 - .L_76)


	//   ....[0]....
.L_76:
        /*005c*/ 	.word	0x00000070


	//   ....[1]....
        /*0060*/ 	.word	0x00000280


	//----- nvinfo : EIATTR_CRS_STACK_SIZE
	.align		4
.L_77:
        /*0064*/ 	.byte	0x04, 0x1e
        /*0066*/ 	.short	(.L_79 - .L_78)
.L_78:
        /*0068*/ 	.word	0x00000000


	//----- nvinfo : EIATTR_CBANK_PARAM_SIZE
	.align		4
.L_79:
        /*006c*/ 	.byte	0x03, 0x19
        /*006e*/ 	.short	0x0018


	//----- nvinfo : EIATTR_PARAM_CBANK
	.align		4
        /*0070*/ 	.byte	0x04, 0x0a
        /*0072*/ 	.short	(.L_81 - .L_80)
	.align		4
.L_80:
        /*0074*/ 	.word	index@(.nv.constant0._Z14vectorVariancePKfPffi)
        /*0078*/ 	.short	0x0380
        /*007a*/ 	.short	0x0018


	//----- nvinfo : EIATTR_SW_WAR
	.align		4
.L_81:
        /*007c*/ 	.byte	0x04, 0x36
        /*007e*/ 	.short	(.L_83 - .L_82)
.L_82:
        /*0080*/ 	.word	0x00000008
.L_83:


//--------------------- .nv.info._Z22vectorSkewnessKurtosisPKfPfS1_ffi --------------------------
	.section	.nv.info._Z22vectorSkewnessKurtosisPKfPfS1_ffi,"",@"SHT_CUDA_INFO"
	.sectionflags	@""
	.align	4


	//----- nvinfo : EIATTR_CUDA_API_VERSION
	.align		4
        /*0000*/ 	.byte	0x04, 0x37
        /*0002*/ 	.short	(.L_85 - .L_84)
.L_84:
        /*0004*/ 	.word	0x00000082


	//----- nvinfo : EIATTR_KPARAM_INFO
	.align		4
.L_85:
        /*0008*/ 	.byte	0x04, 0x17
        /*000a*/ 	.short	(.L_87 - .L_86)
.L_86:
        /*000c*/ 	.word	0x00000000
        /*0010*/ 	.short	0x0005
        /*0012*/ 	.short	0x0020
        /*0014*/ 	.byte	0x00, 0xf0, 0x11, 0x00


	//----- nvinfo : EIATTR_KPARAM_INFO
	.align		4
.L_87:
        /*0018*/ 	.byte	0x04, 0x17
        /*001a*/ 	.short	(.L_89 - .L_88)
.L_88:
        /*001c*/ 	.word	0x00000000
        /*0020*/ 	.short	0x0004
        /*0022*/ 	.short	0x001c
        /*0024*/ 	.byte	0x00, 0xf0, 0x11, 0x00


	//----- nvinfo : EIATTR_KPARAM_INFO
	.align		4
.L_89:
        /*0028*/ 	.byte	0x04, 0x17
        /*002a*/ 	.short	(.L_91 - .L_90)
.L_90:
        /*002c*/ 	.word	0x00000000
        /*0030*/ 	.short	0x0003
        /*0032*/ 	.short	0x0018
        /*0034*/ 	.byte	0x00, 0xf0, 0x11, 0x00


	//----- nvinfo : EIATTR_KPARAM_INFO
	.align		4
.L_91:
        /*0038*/ 	.byte	0x04, 0x17
        /*003a*/ 	.short	(.L_93 - .L_92)
.L_92:
        /*003c*/ 	.word	0x00000000
        /*0040*/ 	.short	0x0002
        /*0042*/ 	.short	0x0010
        /*0044*/ 	.byte	0x00, 0xf5, 0x21, 0x00


	//----- nvinfo : EIATTR_KPARAM_INFO
	.align		4
.L_93:
        /*0048*/ 	.byte	0x04, 0x17
        /*004a*/ 	.short	(.L_95 - .L_94)
.L_94:
        /*004c*/ 	.word	0x00000000
        /*0050*/ 	.short	0x0001
        /*0052*/ 	.short	0x0008
        /*0054*/ 	.byte	0x00, 0xf5, 0x21, 0x00


	//----- nvinfo : EIATTR_KPARAM_INFO
	.align		4
.L_95:
        /*0058*/ 	.byte	0x04, 0x17
        /*005a*/ 	.short	(.L_97 - .L_96)
.L_96:
        /*005c*/ 	.word	0x00000000
        /*0060*/ 	.short	0x0000
        /*0062*/ 	.short	0x0000
        /*0064*/ 	.byte	0x00, 0xf5, 0x21, 0x00


	//----- nvinfo : EIATTR_SPARSE_MMA_MASK
	.align		4
.L_97:
        /*0068*/ 	.byte	0x03, 0x50
        /*006a*/ 	.short	0x0000


	//----- nvinfo : EIATTR_MAXREG_COUNT
	.align		4
        /*006c*/ 	.byte	0x03, 0x1b
        /*006e*/ 	.short	0x00ff


	//----- nvinfo : EIATTR_MERCURY_ISA_VERSION
	.align		4
        /*0070*/ 	.byte	0x03, 0x5f
        /*0072*/ 	.short	0x0101


	//----- nvinfo : EIATTR_VRC_CTA_INIT_COUNT
	.align		4
        /*0074*/ 	.byte	0x02, 0x4a
	.zero		1
	.zero		1


	//----- nvinfo : EIATTR_EXIT_INSTR_OFFSETS
	.align		4
        /*0078*/ 	.byte	0x04, 0x1c
        /*007a*/ 	.short	(.L_99 - .L_98)


	//   ....[0]....
.L_98:
        /*007c*/ 	.word	0x00000070


	//   ....[1]....
        /*0080*/ 	.word	0x000005b0


	//----- nvinfo : EIATTR_CRS_STACK_SIZE
	.align		4
.L_99:
        /*0084*/ 	.byte	0x04, 0x1e
        /*0086*/ 	.short	(.L_101 - .L_100)
.L_100:
        /*0088*/ 	.word	0x00000000


	//----- nvinfo : EIATTR_CBANK_PARAM_SIZE
	.align		4
.L_101:
        /*008c*/ 	.byte	0x03, 0x19
        /*008e*/ 	.short	0x0024


	//----- nvinfo : EIATTR_PARAM_CBANK
	.align		4
        /*0090*/ 	.byte	0x04, 0x0a
        /*0092*/ 	.short	(.L_103 - .L_102)
	.align		4
.L_102:
        /*0094*/ 	.word	index@(.nv.constant0._Z22vectorSkewnessKurtosisPKfPfS1_ffi)
        /*0098*/ 	.short	0x0380
        /*009a*/ 	.short	0x0024


	//----- nvinfo : EIATTR_SW_WAR
	.align		4
.L_103:
        /*009c*/ 	.byte	0x04, 0x36
        /*009e*/ 	.short	(.L_105 - .L_104)
.L_104:
        /*00a0*/ 	.word	0x00000008
.L_105:


//--------------------- .nv.info._Z19vectorNormalizationPfffi --------------------------
	.section	.nv.info._Z19vectorNormalizationPfffi,"",@"SHT_CUDA_INFO"
	.sectionflags	@""
	.align	4


	//----- nvinfo : EIATTR_CUDA_API_VERSION
	.align		4
        /*0000*/ 	.byte	0x04, 0x37
        /*0002*/ 	.short	(.L_107 - .L_106)
.L_106:
        /*0004*/ 	.word	0x00000082


	//----- nvinfo : EIATTR_KPARAM_INFO
	.align		4
.L_107:
        /*0008*/ 	.byte	0x04, 0x17
        /*000a*/ 	.short	(.L_109 - .L_108)
.L_108:
        /*000c*/ 	.word	0x00000000
        /*0010*/ 	.short	0x0003
        /*0012*/ 	.short	0x0010
        /*0014*/ 	.byte	0x00, 0xf0, 0x11, 0x00


	//----- nvinfo : EIATTR_KPARAM_INFO
	.align		4
.L_109:
        /*0018*/ 	.byte	0x04, 0x17
        /*001a*/ 	.short	(.L_111 - .L_110)
.L_110:
        /*001c*/ 	.word	0x00000000
        /*0020*/ 	.short	0x0002
        /*0022*/ 	.short	0x000c
        /*0024*/ 	.byte	0x00, 0xf0, 0x11, 0x00


	//----- nvinfo : EIATTR_KPARAM_INFO
	.align		4
.L_111:
        /*0028*/ 	.byte	0x04, 0x17
        /*002a*/ 	.short	(.L_113 - .L_112)
.L_112:
        /*002c*/ 	.word	0x00000000
        /*0030*/ 	.short	0x0001
        /*0032*/ 	.short	0x0008
        /*0034*/ 	.byte	0x00, 0xf0, 0x11, 0x00


	//----- nvinfo : EIATTR_KPARAM_INFO
	.align		4
.L_113:
        /*0038*/ 	.byte	0x04, 0x17
        /*003a*/ 	.short	(.L_115 - .L_114)
.L_114:
        /*003c*/ 	.word	0x00000000
        /*0040*/ 	.short	0x0000
        /*0042*/ 	.short	0x0000
        /*0044*/ 	.byte	0x00, 0xf5, 0x21, 0x00


	//----- nvinfo : EIATTR_SPARSE_MMA_MASK
	.align		4
.L_115:
        /*0048*/ 	.byte	0x03, 0x50
        /*004a*/ 	.short	0x0000


	//----- nvinfo : EIATTR_MAXREG_COUNT
	.align		4
        /*004c*/ 	.byte	0x03, 0x1b
        /*004e*/ 	.short	0x00ff


	//----- nvinfo : EIATTR_MERCURY_ISA_VERSION
	.align		4
        /*0050*/ 	.byte	0x03, 0x5f
        /*0052*/ 	.short	0x0101


	//----- nvinfo : EIATTR_VRC_CTA_INIT_COUNT
	.align		4
        /*0054*/ 	.byte	0x02, 0x4a
	.zero		1
	.zero		1


	//----- nvinfo : EIATTR_EXIT_INSTR_OFFSETS
	.align		4
        /*0058*/ 	.byte	0x04, 0x1c
        /*005a*/ 	.short	(.L_117 - .L_116)


	//   ....[0]....
.L_116:
        /*005c*/ 	.word	0x00000070


	//   ....[1]....
        /*0060*/ 	.word	0x000001c0


	//----- nvinfo : EIATTR_CRS_STACK_SIZE
	.align		4
.L_117:
        /*0064*/ 	.byte	0x04, 0x1e
        /*0066*/ 	.short	(.L_119 - .L_118)
.L_118:
        /*0068*/ 	.word	0x00000000


	//----- nvinfo : EIATTR_CBANK_PARAM_SIZE
	.align		4
.L_119:
        /*006c*/ 	.byte	0x03, 0x19
        /*006e*/ 	.short	0x0014


	//----- nvinfo : EIATTR_PARAM_CBANK
	.align		4
        /*0070*/ 	.byte	0x04, 0x0a
        /*0072*/ 	.short	(.L_121 - .L_120)
	.align		4
.L_120:
        /*0074*/ 	.word	index@(.nv.constant0._Z19vectorNormalizationPfffi)
        /*0078*/ 	.short	0x0380
        /*007a*/ 	.short	0x0014


	//----- nvinfo : EIATTR_SW_WAR
	.align		4
.L_121:
        /*007c*/ 	.byte	0x04, 0x36
        /*007e*/ 	.short	(.L_123 - .L_122)
.L_122:
        /*0080*/ 	.word	0x00000008
.L_123:


//--------------------- .nv.info._Z9vectorStdPKfPfS1_i --------------------------
	.section	.nv.info._Z9vectorStdPKfPfS1_i,"",@"SHT_CUDA_INFO"
	.sectionflags	@""
	.align	4


	//----- nvinfo : EIATTR_CUDA_API_VERSION
	.align		4
        /*0000*/ 	.byte	0x04, 0x37
        /*0002*/ 	.short	(.L_125 - .L_124)
.L_124:
        /*0004*/ 	.word	0x00000082


	//----- nvinfo : EIATTR_KPARAM_INFO
	.align		4
.L_125:
        /*0008*/ 	.byte	0x04, 0x17
        /*000a*/ 	.short	(.L_127 - .L_126)
.L_126:
        /*000c*/ 	.word	0x00000000
        /*0010*/ 	.short	0x0003
        /*0012*/ 	.short	0x0018
        /*0014*/ 	.byte	0x00, 0xf0, 0x11, 0x00


	//----- nvinfo : EIATTR_KPARAM_INFO
	.align		4
.L_127:
        /*0018*/ 	.byte	0x04, 0x17
        /*001a*/ 	.short	(.L_129 - .L_128)
.L_128:
        /*001c*/ 	.word	0x00000000
        /*0020*/ 	.short	0x0002
        /*0022*/ 	.short	0x0010
        /*0024*/ 	.byte	0x00, 0xf5, 0x21, 0x00


	//----- nvinfo : EIATTR_KPARAM_INFO
	.align		4
.L_129:
        /*0028*/ 	.byte	0x04, 0x17
        /*002a*/ 	.short	(.L_131 - .L_130)
.L_130:
        /*002c*/ 	.word	0x00000000
        /*0030*/ 	.short	0x0001
        /*0032*/ 	.short	0x0008
        /*0034*/ 	.byte	0x00, 0xf5, 0x21, 0x00


	//----- nvinfo : EIATTR_KPARAM_INFO
	.align		4
.L_131:
        /*0038*/ 	.byte	0x04, 0x17
        /*003a*/ 	.short	(.L_133 - .L_132)
.L_132:
        /*003c*/ 	.word	0x00000000
        /*0040*/ 	.short	0x0000
        /*0042*/ 	.short	0x0000
        /*0044*/ 	.byte	0x00, 0xf5, 0x21, 0x00


	//----- nvinfo : EIATTR_SPARSE_MMA_MASK
	.align		4
.L_133:
        /*0048*/ 	.byte	0x03, 0x50
        /*004a*/ 	.short	0x0000


	//----- nvinfo : EIATTR_MAXREG_COUNT
	.align		4
        /*004c*/ 	.byte	0x03, 0x1b
        /*004e*/ 	.short	0x00ff


	//----- nvinfo : EIATTR_MERCURY_ISA_VERSION
	.align		4
        /*0050*/ 	.byte	0x03, 0x5f
        /*0052*/ 	.short	0x0101


	//----- nvinfo : EIATTR_VRC_CTA_INIT_COUNT
	.align		4
        /*0054*/ 	.byte	0x02, 0x4a
	.zero		1
	.zero		1


	//----- nvinfo : EIATTR_EXIT_INSTR_OFFSETS
	.align		4
        /*0058*/ 	.byte	0x04, 0x1c
        /*005a*/ 	.short	(.L_135 - .L_134)


	//   ....[0]....
.L_134:
        /*005c*/ 	.word	0x00000070


	//   ....[1]....
        /*0060*/ 	.word	0x00000290


	//----- nvinfo : EIATTR_CRS_STACK_SIZE
	.align		4
.L_135:
        /*0064*/ 	.byte	0x04, 0x1e
        /*0066*/ 	.short	(.L_137 - .L_136)
.L_136:
        /*0068*/ 	.word	0x00000000


	//----- nvinfo : EIATTR_CBANK_PARAM_SIZE
	.align		4
.L_137:
        /*006c*/ 	.byte	0x03, 0x19
        /*006e*/ 	.short	0x001c


	//----- nvinfo : EIATTR_PARAM_CBANK
	.align		4
        /*0070*/ 	.byte	0x04, 0x0a
        /*0072*/ 	.short	(.L_139 - .L_138)
	.align		4
.L_138:
        /*0074*/ 	.word	index@(.nv.constant0._Z9vectorStdPKfPfS1_i)
        /*0078*/ 	.short	0x0380
        /*007a*/ 	.short	0x001c


	//----- nvinfo : EIATTR_SW_WAR
	.align		4
.L_139:
        /*007c*/ 	.byte	0x04, 0x36
        /*007e*/ 	.short	(.L_141 - .L_140)
.L_140:
        /*0080*/ 	.word	0x00000008
.L_141:


//--------------------- .nv.info._Z10vectorMeanPKfPfi --------------------------
	.section	.nv.info._Z10vectorMeanPKfPfi,"",@"SHT_CUDA_INFO"
	.sectionflags	@""
	.align	4


	//----- nvinfo : EIATTR_CUDA_API_VERSION
	.align		4
        /*0000*/ 	.byte	0x04, 0x37
        /*0002*/ 	.short	(.L_143 - .L_142)
.L_142:
        /*0004*/ 	.word	0x00000082


	//----- nvinfo : EIATTR_KPARAM_INFO
	.align		4
.L_143:
        /*0008*/ 	.byte	0x04, 0x17
        /*000a*/ 	.short	(.L_145 - .L_144)
.L_144:
        /*000c*/ 	.word	0x00000000
        /*0010*/ 	.short	0x0002
        /*0012*/ 	.short	0x0010
        /*0014*/ 	.byte	0x00, 0xf0, 0x11, 0x00


	//----- nvinfo : EIATTR_KPARAM_INFO
	.align		4
.L_145:
        /*0018*/ 	.byte	0x04, 0x17
        /*001a*/ 	.short	(.L_147 - .L_146)
.L_146:
        /*001c*/ 	.word	0x00000000
        /*0020*/ 	.short	0x0001
        /*0022*/ 	.short	0x0008
        /*0024*/ 	.byte	0x00, 0xf5, 0x21, 0x00


	//----- nvinfo : EIATTR_KPARAM_INFO
	.align		4
.L_147:
        /*0028*/ 	.byte	0x04, 0x17
        /*002a*/ 	.short	(.L_149 - .L_148)
.L_148:
        /*002c*/ 	.word	0x00000000
        /*0030*/ 	.short	0x0000
        /*0032*/ 	.short	0x0000
        /*0034*/ 	.byte	0x00, 0xf5, 0x21, 0x00


	//----- nvinfo : EIATTR_SPARSE_MMA_MASK
	.align		4
.L_149:
        /*0038*/ 	.byte	0x03, 0x50
        /*003a*/ 	.short	0x0000


	//----- nvinfo : EIATTR_MAXREG_COUNT
	.align		4
        /*003c*/ 	.byte	0x03, 0x1b
        /*003e*/ 	.short	0x00ff


	//----- nvinfo : EIATTR_MERCURY_ISA_VERSION
	.align		4
        /*0040*/ 	.byte	0x03, 0x5f
        /*0042*/ 	.short	0x0101


	//----- nvinfo : EIATTR_VRC_CTA_INIT_COUNT
	.align		4
        /*0044*/ 	.byte	0x02, 0x4a
	.zero		1
	.zero		1


	//----- nvinfo : EIATTR_EXIT_INSTR_OFFSETS
	.align		4
        /*0048*/ 	.byte	0x04, 0x1c
        /*004a*/ 	.short	(.L_151 - .L_150)


	//   ....[0]....
.L_150:
        /*004c*/ 	.word	0x00000070


	//   ....[1]....
        /*0050*/ 	.word	0x000000e0


	//----- nvinfo : EIATTR_CBANK_PARAM_SIZE
	.align		4
.L_151:
        /*0054*/ 	.byte	0x03, 0x19
        /*0056*/ 	.short	0x0014


	//----- nvinfo : EIATTR_PARAM_CBANK
	.align		4
        /*0058*/ 	.byte	0x04, 0x0a
        /*005a*/ 	.short	(.L_153 - .L_152)
	.align		4
.L_152:
        /*005c*/ 	.word	index@(.nv.constant0._Z10vectorMeanPKfPfi)
        /*0060*/ 	.short	0x0380
        /*0062*/ 	.short	0x0014


	//----- nvinfo : EIATTR_SW_WAR
	.align		4
.L_153:
        /*0064*/ 	.byte	0x04, 0x36
        /*0066*/ 	.short	(.L_155 - .L_154)
.L_154:
        /*0068*/ 	.word	0x00000008
.L_155:


//--------------------- .nv.callgraph             --------------------------
	.section	.nv.callgraph,"",@"SHT_CUDA_CALLGRAPH"
	.align	4
	.sectionentsize	8
	.align		4
        /*0000*/ 	.word	0x00000000
	.align		4
        /*0004*/ 	.word	0xffffffff
	.align		4
        /*0008*/ 	.word	0x00000000
	.align		4
        /*000c*/ 	.word	0xfffffffe
	.align		4
        /*0010*/ 	.word	0x00000000
	.align		4
        /*0014*/ 	.word	0xfffffffd
	.align		4
        /*0018*/ 	.word	0x00000000
	.align		4
        /*001c*/ 	.word	0xfffffffc


//--------------------- .text._Z16vectorCovariancePKfS0_Pfffi --------------------------
	.section	.text._Z16vectorCovariancePKfS0_Pfffi,"ax",@progbits
	.align	128
        .global         _Z16vectorCovariancePKfS0_Pfffi
        .type           _Z16vectorCovariancePKfS0_Pfffi,@function
        .size           _Z16vectorCovariancePKfS0_Pfffi,(.L_x_52 - _Z16vectorCovariancePKfS0_Pfffi)
        .other          _Z16vectorCovariancePKfS0_Pfffi,@"STO_CUDA_ENTRY STV_DEFAULT"
_Z16vectorCovariancePKfS0_Pfffi:
.text._Z16vectorCovariancePKfS0_Pfffi:
[----:B------:R-:W-:Y:S01]  /*0000*/  LDC R1, c[0x0][0x37c] ;  /* 0x0000df00ff017b82 */ /* 0x000fe20000000800 */
[----:B------:R-:W0:Y:S01]  /*0010*/  S2R R7, SR_CTAID.X ;  /* 0x0000000000077919 */ /* 0x000e220000002500 */
[----:B------:R-:W0:Y:S01]  /*0020*/  LDCU UR4, c[0x0][0x360] ;  /* 0x00006c00ff0477ac */ /* 0x000e220008000800 */
[----:B------:R-:W0:Y:S01]  /*0030*/  S2R R0, SR_TID.X ;  /* 0x0000000000007919 */ /* 0x000e220000002100 */
[----:B------:R-:W1:Y:S01]  /*0040*/  LDCU UR5, c[0x0][0x3a0] ;  /* 0x00007400ff0577ac */ /* 0x000e620008000800 */
[----:B0-----:R-:W-:-:S05]  /*0050*/  IMAD R7, R7, UR4, R0 ;  /* 0x0000000407077c24 */ /* 0x001fca000f8e0200 */
[----:B-1----:R-:W-:-:S13]  /*0060*/  ISETP.GE.AND P0, PT, R7, UR5, PT ;  /* 0x0000000507007c0c */ /* 0x002fda000bf06270 */
[----:B------:R-:W-:Y:S05]  /*0070*/  @P0 EXIT ;  /* 0x000000000000094d */ /* 0x000fea0003800000 */
[----:B------:R-:W0:Y:S01]  /*0080*/  LDC.64 R2, c[0x0][0x380] ;  /* 0x0000e000ff027b82 */ /* 0x000e220000000a00 */
[----:B------:R-:W1:Y:S01]  /*0090*/  LDCU.64 UR4, c[0x0][0x358] ;  /* 0x00006b00ff0477ac */ /* 0x000e620008000a00 */
[----:B------:R-:W2:Y:S06]  /*00a0*/  LDCU.64 UR6, c[0x0][0x398] ;  /* 0x00007300ff0677ac */ /* 0x000eac0008000a00 */
[----:B------:R-:W3:Y:S01]  /*00b0*/  LDC.64 R4, c[0x0][0x388] ;  /* 0x0000e200ff047b82 */ /* 0x000ee20000000a00 */
[----:B0-----:R-:W-:-:S06]  /*00c0*/  IMAD.WIDE R2, R7, 0x4, R2 ;  /* 0x0000000407027825 */ /* 0x001fcc00078e0202 */
[----:B-1----:R-:W2:Y:S01]  /*00d0*/  LDG.E R2, desc[UR4][R2.64] ;  /* 0x0000000402027981 */ /* 0x002ea2000c1e1900 */
[----:B---3--:R-:W-:-:S06]  /*00e0*/  IMAD.WIDE R4, R7, 0x4, R4 ;  /* 0x0000000407047825 */ /* 0x008fcc00078e0204 */
[----:B------:R-:W3:Y:S01]  /*00f0*/  LDG.E R4, desc[UR4][R4.64] ;  /* 0x0000000404047981 */ /* 0x000ee2000c1e1900 */
[----:B------:R-:W0:Y:S01]  /*0100*/  LDC.64 R6, c[0x0][0x390] ;  /* 0x0000e400ff067b82 */ /* 0x000e220000000a00 */
[----:B--2---:R-:W-:Y:S01]  /*0110*/  FADD R0, R2, -UR6 ;  /* 0x8000000602007e21 */ /* 0x004fe20008000000 */
[----:B---3--:R-:W-:-:S04]  /*0120*/  FADD R9, R4, -UR7 ;  /* 0x8000000704097e21 */ /* 0x008fc80008000000 */
[----:B------:R-:W-:-:S05]  /*0130*/  FMUL R9, R0, R9 ;  /* 0x0000000900097220 */ /* 0x000fca0000400000 */
[----:B0-----:R-:W-:Y:S01]  /*0140*/  REDG.E.ADD.F32.FTZ.RN.STRONG.GPU desc[UR4][R6.64], R9 ;  /* 0x00000009060079a6 */ /* 0x001fe2000c12f304 */
[----:B------:R-:W-:Y:S05]  /*0150*/  EXIT ;  /* 0x000000000000794d */ /* 0x000fea0003800000 */
.L_x_0:
[----:B------:R-:W-:-:S00]  /*0160*/  BRA `(.L_x_0) ;  /* 0xfffffffc00fc7947 */ /* 0x000fc0000383ffff */
[----:B------:R-:W-:-:S00]  /*0170*/  NOP ;  /* 0x0000000000007918 */ /* 0x000fc00000000000 */
        /* <DEDUP_REMOVED lines=8> */
.L_x_52:


//--------------------- .text._Z14vectorVariancePKfPffi --------------------------
	.section	.text._Z14vectorVariancePKfPffi,"ax",@progbits
	.align	128
        .global         _Z14vectorVariancePKfPffi
        .type           _Z14vectorVariancePKfPffi,@function
        .size           _Z14vectorVariancePKfPffi,(.L_x_47 - _Z14vectorVariancePKfPffi)
        .other          _Z14vectorVariancePKfPffi,@"STO_CUDA_ENTRY STV_DEFAULT"
_Z14vectorVariancePKfPffi:
.text._Z14vectorVariancePKfPffi:
        /* <DEDUP_REMOVED lines=10> */
[----:B------:R-:W2:Y:S01]  /*00a0*/  LDCU UR6, c[0x0][0x390] ;  /* 0x00007200ff0677ac */ /* 0x000ea20008000800 */
[----:B0-----:R-:W-:-:S06]  /*00b0*/  IMAD.WIDE R4, R3, 0x4, R4 ;  /* 0x0000000403047825 */ /* 0x001fcc00078e0204 */
[----:B-1----:R-:W2:Y:S01]  /*00c0*/  LDG.E R4, desc[UR4][R4.64] ;  /* 0x0000000404047981 */ /* 0x002ea2000c1e1900 */
[----:B------:R-:W-:Y:S01]  /*00d0*/  BSSY.RECONVERGENT B0, `(.L_x_1) ;  /* 0x0000005000007945 */ /* 0x000fe20003800200 */
[----:B------:R-:W-:Y:S01]  /*00e0*/  MOV R0, 0x120 ;  /* 0x0000012000007802 */ /* 0x000fe20000000f00 */
[----:B--2---:R-:W-:-:S04]  /*00f0*/  FADD R10, R4, -UR6 ;  /* 0x80000006040a7e21 */ /* 0x004fc80008000000 */
[----:B------:R0:W1:Y:S03]  /*0100*/  F2F.F64.F32 R2, R10 ;  /* 0x0000000a00027310 */ /* 0x0000660000201800 */
[----:B01----:R-:W-:Y:S05]  /*0110*/  CALL.REL.NOINC `($_Z14vectorVariancePKfPffi$__internal_accurate_pow) ;  /* 0x00000000005c7944 */ /* 0x003fea0003c00000 */
[----:B------:R-:W-:Y:S05]  /*0120*/  BSYNC.RECONVERGENT B0 ;  /* 0x0000000000007941 */ /* 0x000fea0003800200 */
.L_x_1:
[----:B------:R-:W-:Y:S01]  /*0130*/  DADD R4, R2, 2 ;  /* 0x4000000002047429 */ /* 0x000fe20000000000 */
[----:B------:R-:W0:Y:S01]  /*0140*/  LDC.64 R6, c[0x0][0x388] ;  /* 0x0000e200ff067b82 */ /* 0x000e220000000a00 */
[----:B------:R-:W-:Y:S01]  /*0150*/  FSETP.NEU.AND P0, PT, R10, RZ, PT ;  /* 0x000000ff0a00720b */ /* 0x000fe20003f0d000 */
[----:B------:R-:W-:Y:S07]  /*0160*/  BSSY.RECONVERGENT B0, `(.L_x_2) ;  /* 0x000000d000007945 */ /* 0x000fee0003800200 */
[----:B------:R-:W-:Y:S01]  /*0170*/  LOP3.LUT R4, R5, 0x7ff00000, RZ, 0xc0, !PT ;  /* 0x7ff0000005047812 */ /* 0x000fe200078ec0ff */
[----:B------:R-:W-:-:S03]  /*0180*/  IMAD.MOV.U32 R5, RZ, RZ, R9 ;  /* 0x000000ffff057224 */ /* 0x000fc600078e0009 */
[----:B------:R-:W-:Y:S01]  /*0190*/  ISETP.NE.AND P1, PT, R4, 0x7ff00000, PT ;  /* 0x7ff000000400780c */ /* 0x000fe20003f25270 */
[----:B------:R-:W-:Y:S01]  /*01a0*/  IMAD.MOV.U32 R4, RZ, RZ, R8 ;  /* 0x000000ffff047224 */ /* 0x000fe200078e0008 */
[----:B------:R-:W-:-:S11]  /*01b0*/  @!P0 CS2R R4, SRZ ;  /* 0x0000000000048805 */ /* 0x000fd6000001ff00 */
[----:B------:R-:W-:Y:S05]  /*01c0*/  @P1 BRA `(.L_x_3) ;  /* 0x0000000000181947 */ /* 0x000fea0003800000 */
[----:B------:R-:W-:-:S13]  /*01d0*/  FSETP.NAN.AND P0, PT, R10, R10, PT ;  /* 0x0000000a0a00720b */ /* 0x000fda0003f08000 */
[----:B------:R-:W-:Y:S01]  /*01e0*/  @P0 DADD R4, R2, 2 ;  /* 0x4000000002040429 */ /* 0x000fe20000000000 */
[----:B------:R-:W-:Y:S10]  /*01f0*/  @P0 BRA `(.L_x_3) ;  /* 0x00000000000c0947 */ /* 0x000ff40003800000 */
[----:B------:R-:W-:-:S14]  /*0200*/  DSETP.NEU.AND P0, PT, |R2|, +INF , PT ;  /* 0x7ff000000200742a */ /* 0x000fdc0003f0d200 */
[----:B------:R-:W-:Y:S02]  /*0210*/  @!P0 IMAD.MOV.U32 R4, RZ, RZ, 0x0 ;  /* 0x00000000ff048424 */ /* 0x000fe400078e00ff */
[----:B------:R-:W-:-:S07]  /*0220*/  @!P0 IMAD.MOV.U32 R5, RZ, RZ, 0x7ff00000 ;  /* 0x7ff00000ff058424 */ /* 0x000fce00078e00ff */
.L_x_3:
[----:B------:R-:W-:Y:S05]  /*0230*/  BSYNC.RECONVERGENT B0 ;  /* 0x0000000000007941 */ /* 0x000fea0003800200 */
.L_x_2:
[----:B------:R-:W1:Y:S01]  /*0240*/  F2F.F32.F64 R4, R4 ;  /* 0x0000000400047310 */ /* 0x000e620000301000 */
[----:B------:R-:W-:-:S04]  /*0250*/  FSETP.NEU.AND P0, PT, R10, 1, PT ;  /* 0x3f8000000a00780b */ /* 0x000fc80003f0d000 */
[----:B-1----:R-:W-:-:S05]  /*0260*/  FSEL R3, R4, 1, P0 ;  /* 0x3f80000004037808 */ /* 0x002fca0000000000 */
[----:B0-----:R-:W-:Y:S01]  /*0270*/  REDG.E.ADD.F32.FTZ.RN.STRONG.GPU desc[UR4][R6.64], R3 ;  /* 0x00000003060079a6 */ /* 0x001fe2000c12f304 */
[----:B------:R-:W-:Y:S05]  /*0280*/  EXIT ;  /* 0x000000000000794d */ /* 0x000fea0003800000 */
        .type           $_Z14vectorVariancePKfPffi$__internal_accurate_pow,@function
        .size           $_Z14vectorVariancePKfPffi$__internal_accurate_pow,(.L_x_47 - $_Z14vectorVariancePKfPffi$__internal_accurate_pow)
$_Z14vectorVariancePKfPffi$__internal_accurate_pow:
[----:B------:R-:W-:Y:S01]  /*0290*/  DADD R4, -RZ, |R2| ;  /* 0x00000000ff047229 */ /* 0x000fe20000000502 */
[----:B------:R-:W-:Y:S01]  /*02a0*/  MOV R14, RZ ;  /* 0x000000ff000e7202 */ /* 0x000fe20000000f00 */
[----:B------:R-:W-:Y:S01]  /*02b0*/  IMAD.MOV.U32 R18, RZ, RZ, 0x41ad3b5a ;  /* 0x41ad3b5aff127424 */ /* 0x000fe200078e00ff */
[----:B------:R-:W-:Y:S01]  /*02c0*/  UMOV UR6, 0x7d2cafe2 ;  /* 0x7d2cafe200067882 */ /* 0x000fe20000000000 */
[----:B------:R-:W-:Y:S01]  /*02d0*/  IMAD.MOV.U32 R19, RZ, RZ, 0x3ed0f5d2 ;  /* 0x3ed0f5d2ff137424 */ /* 0x000fe200078e00ff */
[----:B------:R-:W-:Y:S01]  /*02e0*/  UMOV UR7, 0x3eb0f5ff ;  /* 0x3eb0f5ff00077882 */ /* 0x000fe20000000000 */
[----:B------:R-:W-:Y:S01]  /*02f0*/  UMOV UR8, 0x3b39803f ;  /* 0x3b39803f00087882 */ /* 0x000fe20000000000 */
[----:B------:R-:W-:-:S03]  /*0300*/  UMOV UR9, 0x3c7abc9e ;  /* 0x3c7abc9e00097882 */ /* 0x000fc60000000000 */
[----:B------:R-:W-:Y:S01]  /*0310*/  ISETP.GT.U32.AND P0, PT, R5, 0xfffff, PT ;  /* 0x000fffff0500780c */ /* 0x000fe20003f04070 */
[----:B------:R-:W-:-:S12]  /*0320*/  IMAD.MOV.U32 R6, RZ, RZ, R5 ;  /* 0x000000ffff067224 */ /* 0x000fd800078e0005 */
[----:B------:R-:W-:-:S10]  /*0330*/  @!P0 DMUL R22, R4, 1.80143985094819840000e+16 ;  /* 0x4350000004168828 */ /* 0x000fd40000000000 */
[----:B------:R-:W-:Y:S01]  /*0340*/  @!P0 MOV R6, R23 ;  /* 0x0000001700068202 */ /* 0x000fe20000000f00 */
[----:B------:R-:W-:-:S03]  /*0350*/  @!P0 IMAD.MOV.U32 R4, RZ, RZ, R22 ;  /* 0x000000ffff048224 */ /* 0x000fc600078e0016 */
[----:B------:R-:W-:Y:S01]  /*0360*/  LOP3.LUT R6, R6, 0x800fffff, RZ, 0xc0, !PT ;  /* 0x800fffff06067812 */ /* 0x000fe200078ec0ff */
[----:B------:R-:W-:Y:S01]  /*0370*/  IMAD.MOV.U32 R12, RZ, RZ, R4 ;  /* 0x000000ffff0c7224 */ /* 0x000fe200078e0004 */
[----:B------:R-:W-:Y:S02]  /*0380*/  SHF.R.U32.HI R4, RZ, 0x14, R5 ;  /* 0x00000014ff047819 */ /* 0x000fe40000011605 */
[----:B------:R-:W-:Y:S02]  /*0390*/  LOP3.LUT R13, R6, 0x3ff00000, RZ, 0xfc, !PT ;  /* 0x3ff00000060d7812 */ /* 0x000fe400078efcff */
[----:B------:R-:W-:Y:S02]  /*03a0*/  @!P0 LEA.HI R4, R23, 0xffffffca, RZ, 0xc ;  /* 0xffffffca17048811 */ /* 0x000fe400078f60ff */
[----:B------:R-:W-:Y:S02]  /*03b0*/  ISETP.GE.U32.AND P1, PT, R13, 0x3ff6a09f, PT ;  /* 0x3ff6a09f0d00780c */ /* 0x000fe40003f26070 */
[----:B------:R-:W-:-:S11]  /*03c0*/  IADD3 R5, PT, PT, R4, -0x3ff, RZ ;  /* 0xfffffc0104057810 */ /* 0x000fd60007ffe0ff */
[----:B------:R-:W-:Y:S02]  /*03d0*/  @P1 VIADD R7, R13, 0xfff00000 ;  /* 0xfff000000d071836 */ /* 0x000fe40000000000 */
[----:B------:R-:W-:Y:S02]  /*03e0*/  @P1 VIADD R5, R4, 0xfffffc02 ;  /* 0xfffffc0204051836 */ /* 0x000fe40000000000 */
[----:B------:R-:W-:-:S03]  /*03f0*/  @P1 IMAD.MOV.U32 R13, RZ, RZ, R7 ;  /* 0x000000ffff0d1224 */ /* 0x000fc600078e0007 */
[----:B------:R-:W-:Y:S01]  /*0400*/  LOP3.LUT R4, R5, 0x80000000, RZ, 0x3c, !PT ;  /* 0x8000000005047812 */ /* 0x000fe200078e3cff */
[----:B------:R-:W-:Y:S02]  /*0410*/  IMAD.MOV.U32 R5, RZ, RZ, 0x43300000 ;  /* 0x43300000ff057424 */ /* 0x000fe400078e00ff */
[C---:B------:R-:W-:Y:S02]  /*0420*/  DADD R8, R12.reuse, 1 ;  /* 0x3ff000000c087429 */ /* 0x040fe40000000000 */
[----:B------:R-:W-:-:S04]  /*0430*/  DADD R12, R12, -1 ;  /* 0xbff000000c0c7429 */ /* 0x000fc80000000000 */
[----:B------:R-:W0:Y:S02]  /*0440*/  MUFU.RCP64H R15, R9 ;  /* 0x00000009000f7308 */ /* 0x000e240000001800 */
[----:B0-----:R-:W-:-:S08]  /*0450*/  DFMA R6, -R8, R14, 1 ;  /* 0x3ff000000806742b */ /* 0x001fd0000000010e */
[----:B------:R-:W-:-:S08]  /*0460*/  DFMA R6, R6, R6, R6 ;  /* 0x000000060606722b */ /* 0x000fd00000000006 */
[----:B------:R-:W-:-:S08]  /*0470*/  DFMA R14, R14, R6, R14 ;  /* 0x000000060e0e722b */ /* 0x000fd0000000000e */
[----:B------:R-:W-:-:S08]  /*0480*/  DMUL R6, R12, R14 ;  /* 0x0000000e0c067228 */ /* 0x000fd00000000000 */
[----:B------:R-:W-:-:S08]  /*0490*/  DFMA R6, R12, R14, R6 ;  /* 0x0000000e0c06722b */ /* 0x000fd00000000006 */
[----:B------:R-:W-:Y:S02]  /*04a0*/  DMUL R16, R6, R6 ;  /* 0x0000000606107228 */ /* 0x000fe40000000000 */
[----:B------:R-:W-:-:S06]  /*04b0*/  DADD R20, R12, -R6 ;  /* 0x000000000c147229 */ /* 0x000fcc0000000806 */
[----:B------:R-:W-:Y:S01]  /*04c0*/  DFMA R8, R16, UR6, R18 ;  /* 0x0000000610087c2b */ /* 0x000fe20008000012 */
[----:B------:R-:W-:Y:S01]  /*04d0*/  UMOV UR6, 0x75488a3f ;  /* 0x75488a3f00067882 */ /* 0x000fe20000000000 */
[----:B------:R-:W-:Y:S01]  /*04e0*/  UMOV UR7, 0x3ef3b20a ;  /* 0x3ef3b20a00077882 */ /* 0x000fe20000000000 */
[----:B------:R-:W-:-:S05]  /*04f0*/  DADD R20, R20, R20 ;  /* 0x0000000014147229 */ /* 0x000fca0000000014 */
[----:B------:R-:W-:Y:S01]  /*0500*/  DFMA R8, R16, R8, UR6 ;  /* 0x0000000610087e2b */ /* 0x000fe20008000008 */
[----:B------:R-:W-:Y:S01]  /*0510*/  UMOV UR6, 0xe4faecd5 ;  /* 0xe4faecd500067882 */ /* 0x000fe20000000000 */
[----:B------:R-:W-:Y:S01]  /*0520*/  UMOV UR7, 0x3f1745cd ;  /* 0x3f1745cd00077882 */ /* 0x000fe20000000000 */
[-C--:B------:R-:W-:Y:S02]  /*0530*/  DFMA R20, R12, -R6.reuse, R20 ;  /* 0x800000060c14722b */ /* 0x080fe40000000014 */
[----:B------:R-:W-:-:S03]  /*0540*/  DMUL R12, R6, R6 ;  /* 0x00000006060c7228 */ /* 0x000fc60000000000 */
[----:B------:R-:W-:Y:S01]  /*0550*/  DFMA R8, R16, R8, UR6 ;  /* 0x0000000610087e2b */ /* 0x000fe20008000008 */
[----:B------:R-:W-:Y:S01]  /*0560*/  UMOV UR6, 0x258a578b ;  /* 0x258a578b00067882 */ /* 0x000fe20000000000 */
[----:B------:R-:W-:Y:S01]  /*0570*/  UMOV UR7, 0x3f3c71c7 ;  /* 0x3f3c71c700077882 */ /* 0x000fe20000000000 */
[----:B------:R-:W-:-:S05]  /*0580*/  DMUL R14, R14, R20 ;  /* 0x000000140e0e7228 */ /* 0x000fca0000000000 */
[----:B------:R-:W-:Y:S01]  /*0590*/  DFMA R8, R16, R8, UR6 ;  /* 0x0000000610087e2b */ /* 0x000fe20008000008 */
[----:B------:R-:W-:Y:S01]  /*05a0*/  UMOV UR6, 0x9242b910 ;  /* 0x9242b91000067882 */ /* 0x000fe20000000000 */
[----:B------:R-:W-:-:S06]  /*05b0*/  UMOV UR7, 0x3f624924 ;  /* 0x3f62492400077882 */ /* 0x000fcc0000000000 */
[----:B------:R-:W-:Y:S01]  /*05c0*/  DFMA R8, R16, R8, UR6 ;  /* 0x0000000610087e2b */ /* 0x000fe20008000008 */
[----:B------:R-:W-:Y:S01]  /*05d0*/  UMOV UR6, 0x99999dfb ;  /* 0x99999dfb00067882 */ /* 0x000fe20000000000 */
[----:B------:R-:W-:-:S06]  /*05e0*/  UMOV UR7, 0x3f899999 ;  /* 0x3f89999900077882 */ /* 0x000fcc0000000000 */
[----:B------:R-:W-:Y:S01]  /*05f0*/  DFMA R18, R16, R8, UR6 ;  /* 0x0000000610127e2b */ /* 0x000fe20008000008 */
[----:B------:R-:W-:Y:S01]  /*0600*/  UMOV UR6, 0x55555555 ;  /* 0x5555555500067882 */ /* 0x000fe20000000000 */
[----:B------:R-:W-:-:S06]  /*0610*/  UMOV UR7, 0x3fb55555 ;  /* 0x3fb5555500077882 */ /* 0x000fcc0000000000 */
[----:B------:R-:W-:-:S08]  /*0620*/  DFMA R8, R16, R18, UR6 ;  /* 0x0000000610087e2b */ /* 0x000fd00008000012 */
[----:B------:R-:W-:Y:S01]  /*0630*/  DADD R24, -R8, UR6 ;  /* 0x0000000608187e29 */ /* 0x000fe20008000100 */
[----:B------:R-:W-:Y:S01]  /*0640*/  UMOV UR6, 0xb9e7b0 ;  /* 0x00b9e7b000067882 */ /* 0x000fe20000000000 */
[----:B------:R-:W-:-:S06]  /*0650*/  UMOV UR7, 0x3c46a4cb ;  /* 0x3c46a4cb00077882 */ /* 0x000fcc0000000000 */
[----:B------:R-:W-:Y:S02]  /*0660*/  DFMA R20, R16, R18, R24 ;  /* 0x000000121014722b */ /* 0x000fe40000000018 */
[C---:B------:R-:W-:Y:S01]  /*0670*/  DMUL R16, R6.reuse, R12 ;  /* 0x0000000c06107228 */ /* 0x040fe20000000000 */
[----:B------:R-:W-:Y:S01]  /*0680*/  VIADD R19, R15, 0x100000 ;  /* 0x001000000f137836 */ /* 0x000fe20000000000 */
[----:B------:R-:W-:Y:S01]  /*0690*/  DFMA R24, R6, R6, -R12 ;  /* 0x000000060618722b */ /* 0x000fe2000000080c */
[----:B------:R-:W-:-:S03]  /*06a0*/  IMAD.MOV.U32 R18, RZ, RZ, R14 ;  /* 0x000000ffff127224 */ /* 0x000fc600078e000e */
[----:B------:R-:W-:Y:S01]  /*06b0*/  DADD R20, R20, -UR6 ;  /* 0x8000000614147e29 */ /* 0x000fe20008000000 */
[----:B------:R-:W-:Y:S01]  /*06c0*/  UMOV UR6, 0x80000000 ;  /* 0x8000000000067882 */ /* 0x000fe20000000000 */
[C---:B------:R-:W-:Y:S01]  /*06d0*/  DFMA R26, R6.reuse, R12, -R16 ;  /* 0x0000000c061a722b */ /* 0x040fe20000000810 */
[----:B------:R-:W-:Y:S01]  /*06e0*/  UMOV UR7, 0x43300000 ;  /* 0x4330000000077882 */ /* 0x000fe20000000000 */
[----:B------:R-:W-:-:S04]  /*06f0*/  DFMA R24, R6, R18, R24 ;  /* 0x000000120618722b */ /* 0x000fc80000000018 */
[----:B------:R-:W-:Y:S02]  /*0700*/  DADD R18, R8, R20 ;  /* 0x0000000008127229 */ /* 0x000fe40000000014 */
[----:B------:R-:W-:-:S06]  /*0710*/  DFMA R26, R14, R12, R26 ;  /* 0x0000000c0e1a722b */ /* 0x000fcc000000001a */
[----:B------:R-:W-:Y:S02]  /*0720*/  DMUL R12, R18, R16 ;  /* 0x00000010120c7228 */ /* 0x000fe40000000000 */
[----:B------:R-:W-:Y:S02]  /*0730*/  DFMA R24, R6, R24, R26 ;  /* 0x000000180618722b */ /* 0x000fe4000000001a */
[----:B------:R-:W-:-:S04]  /*0740*/  DADD R26, R8, -R18 ;  /* 0x00000000081a7229 */ /* 0x000fc80000000812 */
[----:B------:R-:W-:-:S04]  /*0750*/  DFMA R8, R18, R16, -R12 ;  /* 0x000000101208722b */ /* 0x000fc8000000080c */
[----:B------:R-:W-:-:S04]  /*0760*/  DADD R26, R20, R26 ;  /* 0x00000000141a7229 */ /* 0x000fc8000000001a */
[----:B------:R-:W-:-:S08]  /*0770*/  DFMA R8, R18, R24, R8 ;  /* 0x000000181208722b */ /* 0x000fd00000000008 */
[----:B------:R-:W-:-:S08]  /*0780*/  DFMA R26, R26, R16, R8 ;  /* 0x000000101a1a722b */ /* 0x000fd00000000008 */
[----:B------:R-:W-:-:S08]  /*0790*/  DADD R16, R12, R26 ;  /* 0x000000000c107229 */ /* 0x000fd0000000001a */
[--C-:B------:R-:W-:Y:S02]  /*07a0*/  DADD R8, R6, R16.reuse ;  /* 0x0000000006087229 */ /* 0x100fe40000000010 */
[----:B------:R-:W-:-:S06]  /*07b0*/  DADD R12, R12, -R16 ;  /* 0x000000000c0c7229 */ /* 0x000fcc0000000810 */
[----:B------:R-:W-:Y:S02]  /*07c0*/  DADD R6, R6, -R8 ;  /* 0x0000000006067229 */ /* 0x000fe40000000808 */
[----:B------:R-:W-:-:S06]  /*07d0*/  DADD R12, R26, R12 ;  /* 0x000000001a0c7229 */ /* 0x000fcc000000000c */
[----:B------:R-:W-:-:S08]  /*07e0*/  DADD R6, R16, R6 ;  /* 0x0000000010067229 */ /* 0x000fd00000000006 */
[----:B------:R-:W-:-:S08]  /*07f0*/  DADD R6, R12, R6 ;  /* 0x000000000c067229 */ /* 0x000fd00000000006 */
[----:B------:R-:W-:Y:S02]  /*0800*/  DADD R6, R14, R6 ;  /* 0x000000000e067229 */ /* 0x000fe40000000006 */
[----:B------:R-:W-:Y:S01]  /*0810*/  DADD R14, R4, -UR6 ;  /* 0x80000006040e7e29 */ /* 0x000fe20008000000 */
[----:B------:R-:W-:Y:S01]  /*0820*/  UMOV UR6, 0xfefa39ef ;  /* 0xfefa39ef00067882 */ /* 0x000fe20000000000 */
[----:B------:R-:W-:-:S04]  /*0830*/  UMOV UR7, 0x3fe62e42 ;  /* 0x3fe62e4200077882 */ /* 0x000fc80000000000 */
[----:B------:R-:W-:-:S08]  /*0840*/  DADD R12, R8, R6 ;  /* 0x00000000080c7229 */ /* 0x000fd00000000006 */
[--C-:B------:R-:W-:Y:S02]  /*0850*/  DFMA R4, R14, UR6, R12.reuse ;  /* 0x000000060e047c2b */ /* 0x100fe4000800000c */
[----:B------:R-:W-:-:S06]  /*0860*/  DADD R8, R8, -R12 ;  /* 0x0000000008087229 */ /* 0x000fcc000000080c */
[----:B------:R-:W-:Y:S02]  /*0870*/  DFMA R16, R14, -UR6, R4 ;  /* 0x800000060e107c2b */ /* 0x000fe40008000004 */
[----:B------:R-:W-:-:S06]  /*0880*/  DADD R8, R6, R8 ;  /* 0x0000000006087229 */ /* 0x000fcc0000000008 */
[----:B------:R-:W-:-:S08]  /*0890*/  DADD R16, -R12, R16 ;  /* 0x000000000c107229 */ /* 0x000fd00000000110 */
[----:B------:R-:W-:-:S08]  /*08a0*/  DADD R8, R8, -R16 ;  /* 0x0000000008087229 */ /* 0x000fd00000000810 */
[----:B------:R-:W-:-:S08]  /*08b0*/  DFMA R8, R14, UR8, R8 ;  /* 0x000000080e087c2b */ /* 0x000fd00008000008 */
[----:B------:R-:W-:-:S08]  /*08c0*/  DADD R6, R4, R8 ;  /* 0x0000000004067229 */ /* 0x000fd00000000008 */
[----:B------:R-:W-:Y:S02]  /*08d0*/  DADD R12, R4, -R6 ;  /* 0x00000000040c7229 */ /* 0x000fe40000000806 */
[----:B------:R-:W-:-:S06]  /*08e0*/  DMUL R4, R6, 2 ;  /* 0x4000000006047828 */ /* 0x000fcc0000000000 */
[----:B------:R-:W-:Y:S02]  /*08f0*/  DADD R12, R8, R12 ;  /* 0x00000000080c7229 */ /* 0x000fe4000000000c */
[----:B------:R-:W-:Y:S01]  /*0900*/  DFMA R6, R6, 2, -R4 ;  /* 0x400000000606782b */ /* 0x000fe20000000804 */
[----:B------:R-:W-:Y:S02]  /*0910*/  IMAD.MOV.U32 R8, RZ, RZ, 0x652b82fe ;  /* 0x652b82feff087424 */ /* 0x000fe400078e00ff */
[----:B------:R-:W-:-:S05]  /*0920*/  IMAD.MOV.U32 R9, RZ, RZ, 0x3ff71547 ;  /* 0x3ff71547ff097424 */ /* 0x000fca00078e00ff */
[----:B------:R-:W-:-:S08]  /*0930*/  DFMA R12, R12, 2, R6 ;  /* 0x400000000c0c782b */ /* 0x000fd00000000006 */
[----:B------:R-:W-:-:S08]  /*0940*/  DADD R6, R4, R12 ;  /* 0x0000000004067229 */ /* 0x000fd0000000000c */
[----:B------:R-:W-:Y:S02]  /*0950*/  DFMA R8, R6, R8, 6.75539944105574400000e+15 ;  /* 0x433800000608742b */ /* 0x000fe40000000008 */
[----:B------:R-:W-:Y:S01]  /*0960*/  FSETP.GEU.AND P0, PT, |R7|, 4.1917929649353027344, PT ;  /* 0x4086232b0700780b */ /* 0x000fe20003f0e200 */
[----:B------:R-:W-:-:S05]  /*0970*/  DADD R4, R4, -R6 ;  /* 0x0000000004047229 */ /* 0x000fca0000000806 */
[----:B------:R-:W-:-:S03]  /*0980*/  DADD R14, R8, -6.75539944105574400000e+15 ;  /* 0xc3380000080e7429 */ /* 0x000fc60000000000 */
[----:B------:R-:W-:-:S05]  /*0990*/  DADD R12, R12, R4 ;  /* 0x000000000c0c7229 */ /* 0x000fca0000000004 */
[----:B------:R-:W-:Y:S01]  /*09a0*/  DFMA R16, R14, -UR6, R6 ;  /* 0x800000060e107c2b */ /* 0x000fe20008000006 */
[----:B------:R-:W-:Y:S01]  /*09b0*/  UMOV UR6, 0x3b39803f ;  /* 0x3b39803f00067882 */ /* 0x000fe20000000000 */
[----:B------:R-:W-:-:S06]  /*09c0*/  UMOV UR7, 0x3c7abc9e ;  /* 0x3c7abc9e00077882 */ /* 0x000fcc0000000000 */
[----:B------:R-:W-:Y:S01]  /*09d0*/  DFMA R14, R14, -UR6, R16 ;  /* 0x800000060e0e7c2b */ /* 0x000fe20008000010 */
[----:B------:R-:W-:Y:S01]  /*09e0*/  UMOV UR6, 0x69ce2bdf ;  /* 0x69ce2bdf00067882 */ /* 0x000fe20000000000 */
[----:B------:R-:W-:Y:S01]  /*09f0*/  MOV R16, 0xfca213ea ;  /* 0xfca213ea00107802 */ /* 0x000fe20000000f00 */
[----:B------:R-:W-:Y:S01]  /*0a00*/  IMAD.MOV.U32 R17, RZ, RZ, 0x3e928af3 ;  /* 0x3e928af3ff117424 */ /* 0x000fe200078e00ff */
[----:B------:R-:W-:-:S05]  /*0a10*/  UMOV UR7, 0x3e5ade15 ;  /* 0x3e5ade1500077882 */ /* 0x000fca0000000000 */
[----:B------:R-:W-:Y:S01]  /*0a20*/  DFMA R16, R14, UR6, R16 ;  /* 0x000000060e107c2b */ /* 0x000fe20008000010 */
        /* <DEDUP_REMOVED lines=24> */
[----:B------:R-:W-:-:S08]  /*0bb0*/  DFMA R16, R14, R16, 1 ;  /* 0x3ff000000e10742b */ /* 0x000fd00000000010 */
[----:B------:R-:W-:-:S10]  /*0bc0*/  DFMA R14, R14, R16, 1 ;  /* 0x3ff000000e0e742b */ /* 0x000fd40000000010 */
[----:B------:R-:W-:Y:S02]  /*0bd0*/  IMAD R5, R8, 0x100000, R15 ;  /* 0x0010000008057824 */ /* 0x000fe400078e020f */
[----:B------:R-:W-:Y:S01]  /*0be0*/  IMAD.MOV.U32 R4, RZ, RZ, R14 ;  /* 0x000000ffff047224 */ /* 0x000fe200078e000e */
[----:B------:R-:W-:Y:S06]  /*0bf0*/  @!P0 BRA `(.L_x_4) ;  /* 0x0000000000308947 */ /* 0x000fec0003800000 */
[----:B------:R-:W-:Y:S01]  /*0c00*/  FSETP.GEU.AND P1, PT, |R7|, 4.2275390625, PT ;  /* 0x408748000700780b */ /* 0x000fe20003f2e200 */
[C---:B------:R-:W-:Y:S02]  /*0c10*/  DADD R16, R6.reuse, +INF ;  /* 0x7ff0000006107429 */ /* 0x040fe40000000000 */
[----:B------:R-:W-:-:S08]  /*0c20*/  DSETP.GEU.AND P0, PT, R6, RZ, PT ;  /* 0x000000ff0600722a */ /* 0x000fd00003f0e000 */
[----:B------:R-:W-:Y:S02]  /*0c30*/  FSEL R5, R17, RZ, P0 ;  /* 0x000000ff11057208 */ /* 0x000fe40000000000 */
[----:B------:R-:W-:-:S04]  /*0c40*/  @!P1 LEA.HI R4, R8, R8, RZ, 0x1 ;  /* 0x0000000808049211 */ /* 0x000fc800078f08ff */
[----:B------:R-:W-:Y:S02]  /*0c50*/  @!P1 SHF.R.S32.HI R7, RZ, 0x1, R4 ;  /* 0x00000001ff079819 */ /* 0x000fe40000011404 */
[----:B------:R-:W-:Y:S02]  /*0c60*/  FSEL R4, R16, RZ, P0 ;  /* 0x000000ff10047208 */ /* 0x000fe40000000000 */
[----:B------:R-:W-:Y:S01]  /*0c70*/  @!P1 LEA R15, R7, R15, 0x14 ;  /* 0x0000000f070f9211 */ /* 0x000fe200078ea0ff */
[----:B------:R-:W-:-:S05]  /*0c80*/  @!P1 IMAD.IADD R6, R8, 0x1, -R7 ;  /* 0x0000000108069824 */ /* 0x000fca00078e0a07 */
[----:B------:R-:W-:Y:S01]  /*0c90*/  @!P1 LEA R7, R6, 0x3ff00000, 0x14 ;  /* 0x3ff0000006079811 */ /* 0x000fe200078ea0ff */
[----:B------:R-:W-:-:S06]  /*0ca0*/  @!P1 IMAD.MOV.U32 R6, RZ, RZ, RZ ;  /* 0x000000ffff069224 */ /* 0x000fcc00078e00ff */
[----:B------:R-:W-:-:S11]  /*0cb0*/  @!P1 DMUL R4, R14, R6 ;  /* 0x000000060e049228 */ /* 0x000fd60000000000 */
.L_x_4:
[----:B------:R-:W-:Y:S02]  /*0cc0*/  DFMA R6, R12, R4, R4 ;  /* 0x000000040c06722b */ /* 0x000fe40000000004 */
[----:B------:R-:W-:-:S08]  /*0cd0*/  DSETP.NEU.AND P0, PT, |R4|, +INF , PT ;  /* 0x7ff000000400742a */ /* 0x000fd00003f0d200 */
[----:B------:R-:W-:Y:S01]  /*0ce0*/  FSEL R8, R4, R6, !P0 ;  /* 0x0000000604087208 */ /* 0x000fe20004000000 */
[----:B------:R-:W-:Y:S01]  /*0cf0*/  IMAD.MOV.U32 R4, RZ, RZ, R0 ;  /* 0x000000ffff047224 */ /* 0x000fe200078e0000 */
[----:B------:R-:W-:Y:S01]  /*0d00*/  FSEL R9, R5, R7, !P0 ;  /* 0x0000000705097208 */ /* 0x000fe20004000000 */
[----:B------:R-:W-:-:S04]  /*0d10*/  IMAD.MOV.U32 R5, RZ, RZ, 0x0 ;  /* 0x00000000ff057424 */ /* 0x000fc800078e00ff */
[----:B------:R-:W-:Y:S05]  /*0d20*/  RET.REL.NODEC R4 `(_Z14vectorVariancePKfPffi) ;  /* 0xfffffff004b47950 */ /* 0x000fea0003c3ffff */
.L_x_5:
        /* <DEDUP_REMOVED lines=13> */
.L_x_47:


//--------------------- .text._Z22vectorSkewnessKurtosisPKfPfS1_ffi --------------------------
	.section	.text._Z22vectorSkewnessKurtosisPKfPfS1_ffi,"ax",@progbits
	.align	128
        .global         _Z22vectorSkewnessKurtosisPKfPfS1_ffi
        .type           _Z22vectorSkewnessKurtosisPKfPfS1_ffi,@function
        .size           _Z22vectorSkewnessKurtosisPKfPfS1_ffi,(.L_x_49 - _Z22vectorSkewnessKurtosisPKfPfS1_ffi)
        .other          _Z22vectorSkewnessKurtosisPKfPfS1_ffi,@"STO_CUDA_ENTRY STV_DEFAULT"
_Z22vectorSkewnessKurtosisPKfPfS1_ffi:
.text._Z22vectorSkewnessKurtosisPKfPfS1_ffi:
        /* <DEDUP_REMOVED lines=9> */
[----:B------:R-:W1:Y:S07]  /*0090*/  LDCU.64 UR8, c[0x0][0x358] ;  /* 0x00006b00ff0877ac */ /* 0x000e6e0008000a00 */
[----:B------:R-:W2:Y:S01]  /*00a0*/  LDC.64 R6, c[0x0][0x398] ;  /* 0x0000e600ff067b82 */ /* 0x000ea20000000a00 */
[----:B0-----:R-:W-:-:S06]  /*00b0*/  IMAD.WIDE R2, R5, 0x4, R2 ;  /* 0x0000000405027825 */ /* 0x001fcc00078e0202 */
[----:B-1----:R-:W3:Y:S01]  /*00c0*/  LDG.E R3, desc[UR8][R2.64] ;  /* 0x0000000802037981 */ /* 0x002ee2000c1e1900 */
[----:B------:R-:W-:Y:S01]  /*00d0*/  BSSY.RECONVERGENT B0, `(.L_x_6) ;  /* 0x000000c000007945 */ /* 0x000fe20003800200 */
[----:B--2---:R-:W0:Y:S02]  /*00e0*/  MUFU.RCP R4, R7 ;  /* 0x0000000700047308 */ /* 0x004e240000001000 */
[----:B0-----:R-:W-:-:S04]  /*00f0*/  FFMA R5, R4, -R7, 1 ;  /* 0x3f80000004057423 */ /* 0x001fc80000000807 */
[----:B------:R-:W-:Y:S01]  /*0100*/  FFMA R5, R4, R5, R4 ;  /* 0x0000000504057223 */ /* 0x000fe20000000004 */
[----:B---3--:R-:W-:-:S04]  /*0110*/  FADD R0, R3, -R6 ;  /* 0x8000000603007221 */ /* 0x008fc80000000000 */
[----:B------:R-:W0:Y:S01]  /*0120*/  FCHK P0, R0, R7 ;  /* 0x0000000700007302 */ /* 0x000e220000000000 */
[----:B------:R-:W-:-:S04]  /*0130*/  FFMA R22, R0, R5, RZ ;  /* 0x0000000500167223 */ /* 0x000fc800000000ff */
[----:B------:R-:W-:-:S04]  /*0140*/  FFMA R4, R22, -R7, R0 ;  /* 0x8000000716047223 */ /* 0x000fc80000000000 */
[----:B------:R-:W-:Y:S01]  /*0150*/  FFMA R22, R5, R4, R22 ;  /* 0x0000000405167223 */ /* 0x000fe20000000016 */
[----:B0-----:R-:W-:Y:S06]  /*0160*/  @!P0 BRA `(.L_x_7) ;  /* 0x0000000000088947 */ /* 0x001fec0003800000 */
[----:B------:R-:W-:-:S07]  /*0170*/  MOV R2, 0x190 ;  /* 0x0000019000027802 */ /* 0x000fce0000000f00 */
[----:B------:R-:W-:Y:S05]  /*0180*/  CALL.REL.NOINC `($__internal_0_$__cuda_sm3x_div_rn_noftz_f32_slowpath) ;  /* 0x00000004000c7944 */ /* 0x000fea0003c00000 */
.L_x_7:
[----:B------:R-:W-:Y:S05]  /*0190*/  BSYNC.RECONVERGENT B0 ;  /* 0x0000000000007941 */ /* 0x000fea0003800200 */
.L_x_6:
[----:B------:R-:W0:Y:S01]  /*01a0*/  F2F.F64.F32 R24, R22 ;  /* 0x0000001600187310 */ /* 0x000e220000201800 */
[----:B------:R-:W-:Y:S01]  /*01b0*/  BSSY.RECONVERGENT B0, `(.L_x_8) ;  /* 0x0000008000007945 */ /* 0x000fe20003800200 */
[----:B------:R-:W-:Y:S01]  /*01c0*/  MOV R0, 0x230 ;  /* 0x0000023000007802 */ /* 0x000fe20000000f00 */
[----:B------:R-:W-:Y:S01]  /*01d0*/  UMOV UR4, URZ ;  /* 0x000000ff00047c82 */ /* 0x000fe20008000000 */
[----:B------:R-:W-:Y:S01]  /*01e0*/  UMOV UR5, 0x40080000 ;  /* 0x4008000000057882 */ /* 0x000fe20000000000 */
[----:B0-----:R-:W-:-:S10]  /*01f0*/  DADD R2, -RZ, |R24| ;  /* 0x00000000ff027229 */ /* 0x001fd40000000518 */
[----:B------:R-:W-:Y:S02]  /*0200*/  IMAD.MOV.U32 R8, RZ, RZ, R2 ;  /* 0x000000ffff087224 */ /* 0x000fe400078e0002 */
[----:B------:R-:W-:-:S07]  /*0210*/  IMAD.MOV.U32 R23, RZ, RZ, R3 ;  /* 0x000000ffff177224 */ /* 0x000fce00078e0003 */
[----:B------:R-:W-:Y:S05]  /*0220*/  CALL.REL.NOINC `($_Z22vectorSkewnessKurtosisPKfPfS1_ffi$__internal_accurate_pow) ;  /* 0x0000000800907944 */ /* 0x000fea0003c00000 */
[----:B------:R-:W-:Y:S05]  /*0230*/  BSYNC.RECONVERGENT B0 ;  /* 0x0000000000007941 */ /* 0x000fea0003800200 */
.L_x_8:
[----:B------:R-:W-:Y:S01]  /*0240*/  DADD R2, R24, 3 ;  /* 0x4008000018027429 */ /* 0x000fe20000000000 */
[----:B------:R-:W0:Y:S01]  /*0250*/  LDC.64 R4, c[0x0][0x388] ;  /* 0x0000e200ff047b82 */ /* 0x000e220000000a00 */
[----:B------:R-:W-:Y:S01]  /*0260*/  IMAD.MOV.U32 R6, RZ, RZ, R9 ;  /* 0x000000ffff067224 */ /* 0x000fe200078e0009 */
[----:B------:R-:W-:Y:S01]  /*0270*/  FSETP.NEU.AND P0, PT, R22, RZ, PT ;  /* 0x000000ff1600720b */ /* 0x000fe20003f0d000 */
[----:B------:R-:W-:Y:S01]  /*0280*/  IMAD.MOV.U32 R7, RZ, RZ, R8 ;  /* 0x000000ffff077224 */ /* 0x000fe200078e0008 */
[----:B------:R-:W-:Y:S01]  /*0290*/  ISETP.GE.AND P1, PT, R25, RZ, PT ;  /* 0x000000ff1900720c */ /* 0x000fe20003f26270 */
[----:B------:R-:W-:Y:S04]  /*02a0*/  BSSY.RECONVERGENT B0, `(.L_x_9) ;  /* 0x0000010000007945 */ /* 0x000fe80003800200 */
[----:B------:R-:W-:Y:S01]  /*02b0*/  LOP3.LUT R2, R3, 0x7ff00000, RZ, 0xc0, !PT ;  /* 0x7ff0000003027812 */ /* 0x000fe200078ec0ff */
[----:B------:R-:W-:-:S03]  /*02c0*/  DADD R6, -RZ, -R6 ;  /* 0x00000000ff067229 */ /* 0x000fc60000000906 */
[----:B------:R-:W-:-:S07]  /*02d0*/  ISETP.NE.AND P2, PT, R2, 0x7ff00000, PT ;  /* 0x7ff000000200780c */ /* 0x000fce0003f45270 */
[----:B------:R-:W-:Y:S01]  /*02e0*/  FSEL R2, R6, R9, !P1 ;  /* 0x0000000906027208 */ /* 0x000fe20004800000 */
[----:B------:R-:W-:Y:S01]  /*02f0*/  @!P0 IMAD.MOV.U32 R2, RZ, RZ, RZ ;  /* 0x000000ffff028224 */ /* 0x000fe200078e00ff */
[----:B------:R-:W-:Y:S01]  /*0300*/  FSEL R3, R7, R8, !P1 ;  /* 0x0000000807037208 */ /* 0x000fe20004800000 */
[----:B------:R-:W-:-:S03]  /*0310*/  @!P0 IMAD.MOV.U32 R3, RZ, RZ, R25 ;  /* 0x000000ffff038224 */ /* 0x000fc600078e0019 */
[----:B------:R-:W-:Y:S05]  /*0320*/  @P2 BRA `(.L_x_10) ;  /* 0x00000000001c2947 */ /* 0x000fea0003800000 */
[----:B------:R-:W-:-:S13]  /*0330*/  FSETP.NAN.AND P2, PT, R22, R22, PT ;  /* 0x000000161600720b */ /* 0x000fda0003f48000 */
[----:B------:R-:W-:Y:S01]  /*0340*/  @P2 DADD R2, R24, 3 ;  /* 0x4008000018022429 */ /* 0x000fe20000000000 */
[----:B------:R-:W-:Y:S10]  /*0350*/  @P2 BRA `(.L_x_10) ;  /* 0x0000000000102947 */ /* 0x000ff40003800000 */
[----:B------:R-:W-:-:S14]  /*0360*/  DSETP.NEU.AND P2, PT, |R24|, +INF , PT ;  /* 0x7ff000001800742a */ /* 0x000fdc0003f4d200 */
[----:B------:R-:W-:Y:S02]  /*0370*/  @!P2 IMAD.MOV.U32 R0, RZ, RZ, -0x100000 ;  /* 0xfff00000ff00a424 */ /* 0x000fe400078e00ff */
[----:B------:R-:W-:-:S03]  /*0380*/  @!P2 IMAD.MOV.U32 R2, RZ, RZ, RZ ;  /* 0x000000ffff02a224 */ /* 0x000fc600078e00ff */
[----:B------:R-:W-:-:S07]  /*0390*/  @!P2 SEL R3, R0, 0x7ff00000, !P1 ;  /* 0x7ff000000003a807 */ /* 0x000fce0004800000 */
.L_x_10:
[----:B------:R-:W-:Y:S05]  /*03a0*/  BSYNC.RECONVERGENT B0 ;  /* 0x0000000000007941 */ /* 0x000fea0003800200 */
.L_x_9:
[----:B------:R-:W1:Y:S01]  /*03b0*/  F2F.F32.F64 R2, R2 ;  /* 0x0000000200027310 */ /* 0x000e620000301000 */
[----:B------:R-:W-:-:S04]  /*03c0*/  FSETP.NEU.AND P1, PT, R22, 1, PT ;  /* 0x3f8000001600780b */ /* 0x000fc80003f2d000 */
[----:B-1----:R-:W-:-:S05]  /*03d0*/  FSEL R9, R2, 1, P1 ;  /* 0x3f80000002097808 */ /* 0x002fca0000800000 */
[----:B0-----:R0:W-:Y:S01]  /*03e0*/  REDG.E.ADD.F32.FTZ.RN.STRONG.GPU desc[UR8][R4.64], R9 ;  /* 0x00000009040079a6 */ /* 0x0011e2000c12f308 */
[----:B------:R-:W-:Y:S01]  /*03f0*/  DADD R6, -RZ, |R24| ;  /* 0x00000000ff067229 */ /* 0x000fe20000000518 */
[----:B------:R-:W-:Y:S01]  /*0400*/  BSSY.RECONVERGENT B0, `(.L_x_11) ;  /* 0x0000006000007945 */ /* 0x000fe20003800200 */
[----:B------:R-:W-:Y:S01]  /*0410*/  MOV R0, 0x460 ;  /* 0x0000046000007802 */ /* 0x000fe20000000f00 */
[----:B------:R-:W-:-:S07]  /*0420*/  UMOV UR5, 0x40100000 ;  /* 0x4010000000057882 */ /* 0x000fce0000000000 */
[----:B------:R-:W-:Y:S02]  /*0430*/  IMAD.MOV.U32 R8, RZ, RZ, R6 ;  /* 0x000000ffff087224 */ /* 0x000fe400078e0006 */
[----:B0-----:R-:W-:-:S07]  /*0440*/  IMAD.MOV.U32 R23, RZ, RZ, R7 ;  /* 0x000000ffff177224 */ /* 0x001fce00078e0007 */
[----:B------:R-:W-:Y:S05]  /*0450*/  CALL.REL.NOINC `($_Z22vectorSkewnessKurtosisPKfPfS1_ffi$__internal_accurate_pow) ;  /* 0x0000000800047944 */ /* 0x000fea0003c00000 */
[----:B------:R-:W-:Y:S05]  /*0460*/  BSYNC.RECONVERGENT B0 ;  /* 0x0000000000007941 */ /* 0x000fea0003800200 */
.L_x_11:
[----:B------:R-:W-:Y:S01]  /*0470*/  DADD R2, R24, 4 ;  /* 0x4010000018027429 */ /* 0x000fe20000000000 */
[----:B------:R-:W0:Y:S01]  /*0480*/  LDC.64 R4, c[0x0][0x390] ;  /* 0x0000e400ff047b82 */ /* 0x000e220000000a00 */
[----:B------:R-:W-:Y:S08]  /*0490*/  BSSY.RECONVERGENT B0, `(.L_x_12) ;  /* 0x000000d000007945 */ /* 0x000ff00003800200 */
        /* <DEDUP_REMOVED lines=12> */
.L_x_13:
[----:B------:R-:W-:Y:S05]  /*0560*/  BSYNC.RECONVERGENT B0 ;  /* 0x0000000000007941 */ /* 0x000fea0003800200 */
.L_x_12:
[----:B------:R-:W1:Y:S01]  /*0570*/  F2F.F32.F64 R2, R2 ;  /* 0x0000000200027310 */ /* 0x000e620000301000 */
[----:B------:R-:W-:-:S04]  /*0580*/  FSETP.NEU.AND P0, PT, R22, 1, PT ;  /* 0x3f8000001600780b */ /* 0x000fc80003f0d000 */
[----:B-1----:R-:W-:-:S05]  /*0590*/  FSEL R7, R2, 1, P0 ;  /* 0x3f80000002077808 */ /* 0x002fca0000000000 */
[----:B0-----:R-:W-:Y:S01]  /*05a0*/  REDG.E.ADD.F32.FTZ.RN.STRONG.GPU desc[UR8][R4.64], R7 ;  /* 0x00000007040079a6 */ /* 0x001fe2000c12f308 */
[----:B------:R-:W-:Y:S05]  /*05b0*/  EXIT ;  /* 0x000000000000794d */ /* 0x000fea0003800000 */
        .weak           $__internal_0_$__cuda_sm3x_div_rn_noftz_f32_slowpath
        .type           $__internal_0_$__cuda_sm3x_div_rn_noftz_f32_slowpath,@function
        .size           $__internal_0_$__cuda_sm3x_div_rn_noftz_f32_slowpath,($_Z22vectorSkewnessKurtosisPKfPfS1_ffi$__internal_accurate_pow - $__internal_0_$__cuda_sm3x_div_rn_noftz_f32_slowpath)
$__internal_0_$__cuda_sm3x_div_rn_noftz_f32_slowpath:
[----:B------:R-:W0:Y:S01]  /*05c0*/  LDC R3, c[0x0][0x39c] ;  /* 0x0000e700ff037b82 */ /* 0x000e220000000800 */
[--C-:B------:R-:W-:Y:S01]  /*05d0*/  SHF.R.U32.HI R4, RZ, 0x17, R0.reuse ;  /* 0x00000017ff047819 */ /* 0x100fe20000011600 */
[----:B------:R-:W1:Y:S01]  /*05e0*/  LDCU UR4, c[0x0][0x39c] ;  /* 0x00007380ff0477ac */ /* 0x000e620008000800 */
[----:B------:R-:W-:Y:S01]  /*05f0*/  BSSY.RECONVERGENT B1, `(.L_x_14) ;  /* 0x0000064000017945 */ /* 0x000fe20003800200 */
[----:B------:R-:W-:Y:S01]  /*0600*/  IMAD.MOV.U32 R6, RZ, RZ, R0 ;  /* 0x000000ffff067224 */ /* 0x000fe200078e0000 */
[----:B------:R-:W-:-:S05]  /*0610*/  LOP3.LUT R4, R4, 0xff, RZ, 0xc0, !PT ;  /* 0x000000ff04047812 */ /* 0x000fca00078ec0ff */
[----:B------:R-:W-:Y:S02]  /*0620*/  VIADD R9, R4, 0xffffffff ;  /* 0xffffffff04097836 */ /* 0x000fe40000000000 */
[----:B-1----:R-:W-:Y:S01]  /*0630*/  IMAD.U32 R7, RZ, RZ, UR4 ;  /* 0x00000004ff077e24 */ /* 0x002fe2000f8e00ff */
[----:B0-----:R-:W-:-:S04]  /*0640*/  SHF.R.U32.HI R5, RZ, 0x17, R3 ;  /* 0x00000017ff057819 */ /* 0x001fc80000011603 */
[----:B------:R-:W-:-:S05]  /*0650*/  LOP3.LUT R5, R5, 0xff, RZ, 0xc0, !PT ;  /* 0x000000ff05057812 */ /* 0x000fca00078ec0ff */
[----:B------:R-:W-:-:S05]  /*0660*/  VIADD R10, R5, 0xffffffff ;  /* 0xffffffff050a7836 */ /* 0x000fca0000000000 */
[----:B------:R-:W-:-:S04]  /*0670*/  ISETP.GT.U32.AND P0, PT, R10, 0xfd, PT ;  /* 0x000000fd0a00780c */ /* 0x000fc80003f04070 */
[----:B------:R-:W-:-:S13]  /*0680*/  ISETP.GT.U32.OR P0, PT, R9, 0xfd, P0 ;  /* 0x000000fd0900780c */ /* 0x000fda0000704470 */
[----:B------:R-:W-:Y:S01]  /*0690*/  @!P0 IMAD.MOV.U32 R8, RZ, RZ, RZ ;  /* 0x000000ffff088224 */ /* 0x000fe200078e00ff */
[----:B------:R-:W-:Y:S06]  /*06a0*/  @!P0 BRA `(.L_x_15) ;  /* 0x00000000005c8947 */ /* 0x000fec0003800000 */
[----:B------:R-:W-:Y:S02]  /*06b0*/  FSETP.GTU.FTZ.AND P1, PT, |R3|, +INF , PT ;  /* 0x7f8000000300780b */ /* 0x000fe40003f3c200 */
[----:B------:R-:W-:-:S04]  /*06c0*/  FSETP.GTU.FTZ.AND P0, PT, |R0|, +INF , PT ;  /* 0x7f8000000000780b */ /* 0x000fc80003f1c200 */
[----:B------:R-:W-:-:S13]  /*06d0*/  PLOP3.LUT P0, PT, P0, P1, PT, 0xf8, 0x8f ;  /* 0x00000000008f781c */ /* 0x000fda0000703f70 */
[----:B------:R-:W-:Y:S05]  /*06e0*/  @P0 BRA `(.L_x_16) ;  /* 0x00000004004c0947 */ /* 0x000fea0003800000 */
[----:B------:R-:W-:-:S13]  /*06f0*/  LOP3.LUT P0, RZ, R7, 0x7fffffff, R6, 0xc8, !PT ;  /* 0x7fffffff07ff7812 */ /* 0x000fda000780c806 */
[----:B------:R-:W-:Y:S05]  /*0700*/  @!P0 BRA `(.L_x_17) ;  /* 0x00000004003c8947 */ /* 0x000fea0003800000 */
[C---:B------:R-:W-:Y:S02]  /*0710*/  FSETP.NEU.FTZ.AND P2, PT, |R0|.reuse, +INF , PT ;  /* 0x7f8000000000780b */ /* 0x040fe40003f5d200 */
[----:B------:R-:W-:Y:S02]  /*0720*/  FSETP.NEU.FTZ.AND P1, PT, |R3|, +INF , PT ;  /* 0x7f8000000300780b */ /* 0x000fe40003f3d200 */
[----:B------:R-:W-:-:S11]  /*0730*/  FSETP.NEU.FTZ.AND P0, PT, |R0|, +INF , PT ;  /* 0x7f8000000000780b */ /* 0x000fd60003f1d200 */
[----:B------:R-:W-:Y:S05]  /*0740*/  @!P1 BRA !P2, `(.L_x_17) ;  /* 0x00000004002c9947 */ /* 0x000fea0005000000 */
[----:B------:R-:W-:-:S04]  /*0750*/  LOP3.LUT P2, RZ, R6, 0x7fffffff, RZ, 0xc0, !PT ;  /* 0x7fffffff06ff7812 */ /* 0x000fc8000784c0ff */
[----:B------:R-:W-:-:S13]  /*0760*/  PLOP3.LUT P1, PT, P1, P2, PT, 0x2f, 0xf2 ;  /* 0x0000000000f2781c */ /* 0x000fda0000f24577 */
[----:B------:R-:W-:Y:S05]  /*0770*/  @P1 BRA `(.L_x_18) ;  /* 0x0000000400181947 */ /* 0x000fea0003800000 */
[----:B------:R-:W-:-:S04]  /*0780*/  LOP3.LUT P1, RZ, R7, 0x7fffffff, RZ, 0xc0, !PT ;  /* 0x7fffffff07ff7812 */ /* 0x000fc8000782c0ff */
[----:B------:R-:W-:-:S13]  /*0790*/  PLOP3.LUT P0, PT, P0, P1, PT, 0x2f, 0xf2 ;  /* 0x0000000000f2781c */ /* 0x000fda0000702577 */
[----:B------:R-:W-:Y:S05]  /*07a0*/  @P0 BRA `(.L_x_19) ;  /* 0x0000000400000947 */ /* 0x000fea0003800000 */
[----:B------:R-:W-:Y:S02]  /*07b0*/  ISETP.GE.AND P0, PT, R9, RZ, PT ;  /* 0x000000ff0900720c */ /* 0x000fe40003f06270 */
[----:B------:R-:W-:-:S11]  /*07c0*/  ISETP.GE.AND P1, PT, R10, RZ, PT ;  /* 0x000000ff0a00720c */ /* 0x000fd60003f26270 */
[----:B------:R-:W-:Y:S02]  /*07d0*/  @P0 IMAD.MOV.U32 R8, RZ, RZ, RZ ;  /* 0x000000ffff080224 */ /* 0x000fe400078e00ff */
[----:B------:R-:W-:Y:S01]  /*07e0*/  @!P0 FFMA R6, R0, 1.84467440737095516160e+19, RZ ;  /* 0x5f80000000068823 */ /* 0x000fe200000000ff */
[----:B------:R-:W-:Y:S02]  /*07f0*/  @!P0 IMAD.MOV.U32 R8, RZ, RZ, -0x40 ;  /* 0xffffffc0ff088424 */ /* 0x000fe400078e00ff */
[----:B------:R-:W-:Y:S02]  /*0800*/  @!P1 FFMA R7, R3, 1.84467440737095516160e+19, RZ ;  /* 0x5f80000003079823 */ /* 0x000fe400000000ff */
[----:B------:R-:W-:-:S07]  /*0810*/  @!P1 VIADD R8, R8, 0x40 ;  /* 0x0000004008089836 */ /* 0x000fce0000000000 */
.L_x_15:
[----:B------:R-:W-:Y:S01]  /*0820*/  LEA R0, R5, 0xc0800000, 0x17 ;  /* 0xc080000005007811 */ /* 0x000fe200078eb8ff */
[----:B------:R-:W-:Y:S01]  /*0830*/  VIADD R4, R4, 0xffffff81 ;  /* 0xffffff8104047836 */ /* 0x000fe20000000000 */
[----:B------:R-:W-:Y:S03]  /*0840*/  BSSY.RECONVERGENT B2, `(.L_x_20) ;  /* 0x0000035000027945 */ /* 0x000fe60003800200 */
[----:B------:R-:W-:Y:S01]  /*0850*/  IMAD.IADD R7, R7, 0x1, -R0 ;  /* 0x0000000107077824 */ /* 0x000fe200078e0a00 */
[C---:B------:R-:W-:Y:S01]  /*0860*/  IADD3 R5, PT, PT, R4.reuse, 0x7f, -R5 ;  /* 0x0000007f04057810 */ /* 0x040fe20007ffe805 */
[----:B------:R-:W-:Y:S02]  /*0870*/  IMAD R0, R4, -0x800000, R6 ;  /* 0xff80000004007824 */ /* 0x000fe400078e0206 */
[----:B------:R-:W0:Y:S01]  /*0880*/  MUFU.RCP R3, R7 ;  /* 0x0000000700037308 */ /* 0x000e220000001000 */
[----:B------:R-:W-:Y:S01]  /*0890*/  FADD.FTZ R9, -R7, -RZ ;  /* 0x800000ff07097221 */ /* 0x000fe20000010100 */
[----:B------:R-:W-:-:S03]  /*08a0*/  IMAD.IADD R5, R5, 0x1, R8 ;  /* 0x0000000105057824 */ /* 0x000fc600078e0208 */
[----:B0-----:R-:W-:-:S04]  /*08b0*/  FFMA R10, R3, R9, 1 ;  /* 0x3f800000030a7423 */ /* 0x001fc80000000009 */
[----:B------:R-:W-:-:S04]  /*08c0*/  FFMA R10, R3, R10, R3 ;  /* 0x0000000a030a7223 */ /* 0x000fc80000000003 */
[----:B------:R-:W-:-:S04]  /*08d0*/  FFMA R3, R0, R10, RZ ;  /* 0x0000000a00037223 */ /* 0x000fc800000000ff */
[----:B------:R-:W-:-:S04]  /*08e0*/  FFMA R6, R9, R3, R0 ;  /* 0x0000000309067223 */ /* 0x000fc80000000000 */
[----:B------:R-:W-:-:S04]  /*08f0*/  FFMA R11, R10, R6, R3 ;  /* 0x000000060a0b7223 */ /* 0x000fc80000000003 */
[----:B------:R-:W-:-:S04]  /*0900*/  FFMA R6, R9, R11, R0 ;  /* 0x0000000b09067223 */ /* 0x000fc80000000000 */
[----:B------:R-:W-:-:S05]  /*0910*/  FFMA R3, R10, R6, R11 ;  /* 0x000000060a037223 */ /* 0x000fca000000000b */
[----:B------:R-:W-:-:S04]  /*0920*/  SHF.R.U32.HI R0, RZ, 0x17, R3 ;  /* 0x00000017ff007819 */ /* 0x000fc80000011603 */
[----:B------:R-:W-:-:S05]  /*0930*/  LOP3.LUT R0, R0, 0xff, RZ, 0xc0, !PT ;  /* 0x000000ff00007812 */ /* 0x000fca00078ec0ff */
[----:B------:R-:W-:-:S04]  /*0940*/  IMAD.IADD R8, R0, 0x1, R5 ;  /* 0x0000000100087824 */ /* 0x000fc800078e0205 */
[----:B------:R-:W-:-:S05]  /*0950*/  VIADD R0, R8, 0xffffffff ;  /* 0xffffffff08007836 */ /* 0x000fca0000000000 */
[----:B------:R-:W-:-:S13]  /*0960*/  ISETP.GE.U32.AND P0, PT, R0, 0xfe, PT ;  /* 0x000000fe0000780c */ /* 0x000fda0003f06070 */
[----:B------:R-:W-:Y:S05]  /*0970*/  @!P0 BRA `(.L_x_21) ;  /* 0x0000000000808947 */ /* 0x000fea0003800000 */
[----:B------:R-:W-:-:S13]  /*0980*/  ISETP.GT.AND P0, PT, R8, 0xfe, PT ;  /* 0x000000fe0800780c */ /* 0x000fda0003f04270 */
[----:B------:R-:W-:Y:S05]  /*0990*/  @P0 BRA `(.L_x_22) ;  /* 0x00000000006c0947 */ /* 0x000fea0003800000 */
[----:B------:R-:W-:-:S13]  /*09a0*/  ISETP.GE.AND P0, PT, R8, 0x1, PT ;  /* 0x000000010800780c */ /* 0x000fda0003f06270 */
[----:B------:R-:W-:Y:S05]  /*09b0*/  @P0 BRA `(.L_x_23) ;  /* 0x0000000000740947 */ /* 0x000fea0003800000 */
[----:B------:R-:W-:Y:S02]  /*09c0*/  ISETP.GE.AND P0, PT, R8, -0x18, PT ;  /* 0xffffffe80800780c */ /* 0x000fe40003f06270 */
[----:B------:R-:W-:-:S11]  /*09d0*/  LOP3.LUT R3, R3, 0x80000000, RZ, 0xc0, !PT ;  /* 0x8000000003037812 */ /* 0x000fd600078ec0ff */
[----:B------:R-:W-:Y:S05]  /*09e0*/  @!P0 BRA `(.L_x_23) ;  /* 0x0000000000688947 */ /* 0x000fea0003800000 */
[-CC-:B------:R-:W-:Y:S01]  /*09f0*/  FFMA.RZ R0, R10, R6.reuse, R11.reuse ;  /* 0x000000060a007223 */ /* 0x180fe2000000c00b */
[----:B------:R-:W-:Y:S02]  /*0a00*/  VIADD R7, R8, 0x20 ;  /* 0x0000002008077836 */ /* 0x000fe40000000000 */
[-CC-:B------:R-:W-:Y:S01]  /*0a10*/  FFMA.RM R5, R10, R6.reuse, R11.reuse ;  /* 0x000000060a057223 */ /* 0x180fe2000000400b */
[----:B------:R-:W-:Y:S02]  /*0a20*/  ISETP.NE.AND P2, PT, R8, RZ, PT ;  /* 0x000000ff0800720c */ /* 0x000fe40003f45270 */
[----:B------:R-:W-:Y:S01]  /*0a30*/  LOP3.LUT R4, R0, 0x7fffff, RZ, 0xc0, !PT ;  /* 0x007fffff00047812 */ /* 0x000fe200078ec0ff */
[----:B------:R-:W-:Y:S01]  /*0a40*/  FFMA.RP R0, R10, R6, R11 ;  /* 0x000000060a007223 */ /* 0x000fe2000000800b */
[----:B------:R-:W-:Y:S01]  /*0a50*/  IMAD.MOV R6, RZ, RZ, -R8 ;  /* 0x000000ffff067224 */ /* 0x000fe200078e0a08 */
[----:B------:R-:W-:Y:S02]  /*0a60*/  ISETP.NE.AND P1, PT, R8, RZ, PT ;  /* 0x000000ff0800720c */ /* 0x000fe40003f25270 */
[----:B------:R-:W-:-:S02]  /*0a70*/  LOP3.LUT R4, R4, 0x800000, RZ, 0xfc, !PT ;  /* 0x0080000004047812 */ /* 0x000fc400078efcff */
[----:B------:R-:W-:Y:S02]  /*0a80*/  FSETP.NEU.FTZ.AND P0, PT, R0, R5, PT ;  /* 0x000000050000720b */ /* 0x000fe40003f1d000 */
[----:B------:R-:W-:Y:S02]  /*0a90*/  SHF.L.U32 R7, R4, R7, RZ ;  /* 0x0000000704077219 */ /* 0x000fe400000006ff */
[----:B------:R-:W-:Y:S02]  /*0aa0*/  SEL R5, R6, RZ, P2 ;  /* 0x000000ff06057207 */ /* 0x000fe40001000000 */
[----:B------:R-:W-:Y:S02]  /*0ab0*/  ISETP.NE.AND P1, PT, R7, RZ, P1 ;  /* 0x000000ff0700720c */ /* 0x000fe40000f25270 */
[----:B------:R-:W-:Y:S02]  /*0ac0*/  SHF.R.U32.HI R5, RZ, R5, R4 ;  /* 0x00000005ff057219 */ /* 0x000fe40000011604 */
[----:B------:R-:W-:-:S02]  /*0ad0*/  PLOP3.LUT P0, PT, P0, P1, PT, 0xf8, 0x8f ;  /* 0x00000000008f781c */ /* 0x000fc40000703f70 */
[----:B------:R-:W-:Y:S02]  /*0ae0*/  SHF.R.U32.HI R7, RZ, 0x1, R5 ;  /* 0x00000001ff077819 */ /* 0x000fe40000011605 */
[----:B------:R-:W-:-:S04]  /*0af0*/  SEL R0, RZ, 0x1, !P0 ;  /* 0x00000001ff007807 */ /* 0x000fc80004000000 */
[----:B------:R-:W-:-:S04]  /*0b00*/  LOP3.LUT R0, R0, 0x1, R7, 0xf8, !PT ;  /* 0x0000000100007812 */ /* 0x000fc800078ef807 */
[----:B------:R-:W-:-:S05]  /*0b10*/  LOP3.LUT R0, R0, R5, RZ, 0xc0, !PT ;  /* 0x0000000500007212 */ /* 0x000fca00078ec0ff */
[----:B------:R-:W-:-:S05]  /*0b20*/  IMAD.IADD R0, R7, 0x1, R0 ;  /* 0x0000000107007824 */ /* 0x000fca00078e0200 */
[----:B------:R-:W-:Y:S01]  /*0b30*/  LOP3.LUT R3, R0, R3, RZ, 0xfc, !PT ;  /* 0x0000000300037212 */ /* 0x000fe200078efcff */
[----:B------:R-:W-:Y:S06]  /*0b40*/  BRA `(.L_x_23) ;  /* 0x0000000000107947 */ /* 0x000fec0003800000 */
.L_x_22:
[----:B------:R-:W-:-:S04]  /*0b50*/  LOP3.LUT R3, R3, 0x80000000, RZ, 0xc0, !PT ;  /* 0x8000000003037812 */ /* 0x000fc800078ec0ff */
[----:B------:R-:W-:Y:S01]  /*0b60*/  LOP3.LUT R3, R3, 0x7f800000, RZ, 0xfc, !PT ;  /* 0x7f80000003037812 */ /* 0x000fe200078efcff */
[----:B------:R-:W-:Y:S06]  /*0b70*/  BRA `(.L_x_23) ;  /* 0x0000000000047947 */ /* 0x000fec0003800000 */
.L_x_21:
[----:B------:R-:W-:-:S07]  /*0b80*/  IMAD R3, R5, 0x800000, R3 ;  /* 0x0080000005037824 */ /* 0x000fce00078e0203 */
.L_x_23:
[----:B------:R-:W-:Y:S05]  /*0b90*/  BSYNC.RECONVERGENT B2 ;  /* 0x0000000000027941 */ /* 0x000fea0003800200 */
.L_x_20:
[----:B------:R-:W-:Y:S05]  /*0ba0*/  BRA `(.L_x_24) ;  /* 0x0000000000207947 */ /* 0x000fea0003800000 */
.L_x_19:
[----:B------:R-:W-:-:S04]  /*0bb0*/  LOP3.LUT R3, R7, 0x80000000, R6, 0x48, !PT ;  /* 0x8000000007037812 */ /* 0x000fc800078e4806 */
[----:B------:R-:W-:Y:S01]  /*0bc0*/  LOP3.LUT R3, R3, 0x7f800000, RZ, 0xfc, !PT ;  /* 0x7f80000003037812 */ /* 0x000fe200078efcff */
[----:B------:R-:W-:Y:S06]  /*0bd0*/  BRA `(.L_x_24) ;  /* 0x0000000000147947 */ /* 0x000fec0003800000 */
.L_x_18:
[----:B------:R-:W-:Y:S01]  /*0be0*/  LOP3.LUT R3, R7, 0x80000000, R6, 0x48, !PT ;  /* 0x8000000007037812 */ /* 0x000fe200078e4806 */
[----:B------:R-:W-:Y:S06]  /*0bf0*/  BRA `(.L_x_24) ;  /* 0x00000000000c7947 */ /* 0x000fec0003800000 */
.L_x_17:
[----:B------:R-:W0:Y:S01]  /*0c00*/  MUFU.RSQ R3, -QNAN ;  /* 0xffc0000000037908 */ /* 0x000e220000001400 */
[----:B------:R-:W-:Y:S05]  /*0c10*/  BRA `(.L_x_24) ;  /* 0x0000000000047947 */ /* 0x000fea0003800000 */
.L_x_16:
[----:B------:R-:W-:-:S07]  /*0c20*/  FADD.FTZ R3, R0, R3 ;  /* 0x0000000300037221 */ /* 0x000fce0000010000 */
.L_x_24:
[----:B------:R-:W-:Y:S05]  /*0c30*/  BSYNC.RECONVERGENT B1 ;  /* 0x0000000000017941 */ /* 0x000fea0003800200 */
.L_x_14:
[----:B0-----:R-:W-:Y:S02]  /*0c40*/  IMAD.MOV.U32 R22, RZ, RZ, R3 ;  /* 0x000000ffff167224 */ /* 0x001fe400078e0003 */
[----:B------:R-:W-:-:S04]  /*0c50*/  IMAD.MOV.U32 R3, RZ, RZ, 0x0 ;  /* 0x00000000ff037424 */ /* 0x000fc800078e00ff */
[----:B------:R-:W-:Y:S05]  /*0c60*/  RET.REL.NODEC R2 `(_Z22vectorSkewnessKurtosisPKfPfS1_ffi) ;  /* 0xfffffff002e47950 */ /* 0x000fea0003c3ffff */
        .type           $_Z22vectorSkewnessKurtosisPKfPfS1_ffi$__internal_accurate_pow,@function
        .size           $_Z22vectorSkewnessKurtosisPKfPfS1_ffi$__internal_accurate_pow,(.L_x_49 - $_Z22vectorSkewnessKurtosisPKfPfS1_ffi$__internal_accurate_pow)
$_Z22vectorSkewnessKurtosisPKfPfS1_ffi$__internal_accurate_pow:
[----:B------:R-:W-:Y:S01]  /*0c70*/  ISETP.GT.U32.AND P1, PT, R23, 0xfffff, PT ;  /* 0x000fffff1700780c */ /* 0x000fe20003f24070 */
[----:B------:R-:W-:Y:S01]  /*0c80*/  IMAD.MOV.U32 R2, RZ, RZ, R8 ;  /* 0x000000ffff027224 */ /* 0x000fe200078e0008 */
[----:B------:R-:W-:Y:S01]  /*0c90*/  UMOV UR6, 0x7d2cafe2 ;  /* 0x7d2cafe200067882 */ /* 0x000fe20000000000 */
[----:B------:R-:W-:Y:S01]  /*0ca0*/  IMAD.MOV.U32 R3, RZ, RZ, R23 ;  /* 0x000000ffff037224 */ /* 0x000fe200078e0017 */
[----:B------:R-:W-:Y:S01]  /*0cb0*/  UMOV UR7, 0x3eb0f5ff ;  /* 0x3eb0f5ff00077882 */ /* 0x000fe20000000000 */
[----:B------:R-:W-:Y:S01]  /*0cc0*/  IMAD.MOV.U32 R10, RZ, RZ, RZ ;  /* 0x000000ffff0a7224 */ /* 0x000fe200078e00ff */
[----:B------:R-:W-:Y:S01]  /*0cd0*/  UMOV UR10, 0xfefa39ef ;  /* 0xfefa39ef000a7882 */ /* 0x000fe20000000000 */
[----:B------:R-:W-:Y:S01]  /*0ce0*/  IMAD.MOV.U32 R6, RZ, RZ, 0x41ad3b5a ;  /* 0x41ad3b5aff067424 */ /* 0x000fe200078e00ff */
[----:B------:R-:W-:Y:S01]  /*0cf0*/  UMOV UR11, 0x3fe62e42 ;  /* 0x3fe62e42000b7882 */ /* 0x000fe20000000000 */
[----:B------:R-:W-:-:S04]  /*0d00*/  IMAD.MOV.U32 R7, RZ, RZ, 0x3ed0f5d2 ;  /* 0x3ed0f5d2ff077424 */ /* 0x000fc800078e00ff */
[----:B------:R-:W-:Y:S01]  /*0d10*/  @!P1 DMUL R26, R2, 1.80143985094819840000e+16 ;  /* 0x43500000021a9828 */ /* 0x000fe20000000000 */
[--C-:B------:R-:W-:Y:S01]  /*0d20*/  IMAD.MOV.U32 R2, RZ, RZ, R23.reuse ;  /* 0x000000ffff027224 */ /* 0x100fe200078e0017 */
[----:B------:R-:W-:-:S08]  /*0d30*/  SHF.R.U32.HI R23, RZ, 0x14, R23 ;  /* 0x00000014ff177819 */ /* 0x000fd00000011617 */
[----:B------:R-:W-:Y:S01]  /*0d40*/  @!P1 IMAD.MOV.U32 R2, RZ, RZ, R27 ;  /* 0x000000ffff029224 */ /* 0x000fe200078e001b */
[----:B------:R-:W-:Y:S01]  /*0d50*/  @!P1 LEA.HI R23, R27, 0xffffffca, RZ, 0xc ;  /* 0xffffffca1b179811 */ /* 0x000fe200078f60ff */
[----:B------:R-:W-:-:S03]  /*0d60*/  @!P1 IMAD.MOV.U32 R8, RZ, RZ, R26 ;  /* 0x000000ffff089224 */ /* 0x000fc600078e001a */
[----:B------:R-:W-:-:S04]  /*0d70*/  LOP3.LUT R2, R2, 0x800fffff, RZ, 0xc0, !PT ;  /* 0x800fffff02027812 */ /* 0x000fc800078ec0ff */
[----:B------:R-:W-:-:S04]  /*0d80*/  LOP3.LUT R9, R2, 0x3ff00000, RZ, 0xfc, !PT ;  /* 0x3ff0000002097812 */ /* 0x000fc800078efcff */
[----:B------:R-:W-:-:S13]  /*0d90*/  ISETP.GE.U32.AND P2, PT, R9, 0x3ff6a09f, PT ;  /* 0x3ff6a09f0900780c */ /* 0x000fda0003f46070 */
[----:B------:R-:W-:-:S04]  /*0da0*/  @P2 VIADD R3, R9, 0xfff00000 ;  /* 0xfff0000009032836 */ /* 0x000fc80000000000 */
[----:B------:R-:W-:-:S06]  /*0db0*/  @P2 IMAD.MOV.U32 R9, RZ, RZ, R3 ;  /* 0x000000ffff092224 */ /* 0x000fcc00078e0003 */
        /* <DEDUP_REMOVED lines=8> */
[----:B------:R-:W-:-:S08]  /*0e40*/  DMUL R12, R2, R2 ;  /* 0x00000002020c7228 */ /* 0x000fd00000000000 */
[----:B------:R-:W-:Y:S01]  /*0e50*/  DFMA R4, R12, UR6, R6 ;  /* 0x000000060c047c2b */ /* 0x000fe20008000006 */
[----:B------:R-:W-:Y:S01]  /*0e60*/  UMOV UR6, 0x75488a3f ;  /* 0x75488a3f00067882 */ /* 0x000fe20000000000 */
[----:B------:R-:W-:Y:S01]  /*0e70*/  UMOV UR7, 0x3ef3b20a ;  /* 0x3ef3b20a00077882 */ /* 0x000fe20000000000 */
[----:B------:R-:W-:-:S05]  /*0e80*/  DADD R6, R8, -R2 ;  /* 0x0000000008067229 */ /* 0x000fca0000000802 */
[----:B------:R-:W-:Y:S01]  /*0e90*/  DFMA R4, R12, R4, UR6 ;  /* 0x000000060c047e2b */ /* 0x000fe20008000004 */
[----:B------:R-:W-:Y:S01]  /*0ea0*/  UMOV UR6, 0xe4faecd5 ;  /* 0xe4faecd500067882 */ /* 0x000fe20000000000 */
[----:B------:R-:W-:Y:S01]  /*0eb0*/  UMOV UR7, 0x3f1745cd ;  /* 0x3f1745cd00077882 */ /* 0x000fe20000000000 */
[----:B------:R-:W-:Y:S02]  /*0ec0*/  DADD R18, R6, R6 ;  /* 0x0000000006127229 */ /* 0x000fe40000000006 */
[----:B------:R-:W-:-:S03]  /*0ed0*/  DMUL R6, R2, R2 ;  /* 0x0000000202067228 */ /* 0x000fc60000000000 */
[----:B------:R-:W-:Y:S01]  /*0ee0*/  DFMA R4, R12, R4, UR6 ;  /* 0x000000060c047e2b */ /* 0x000fe20008000004 */
[----:B------:R-:W-:Y:S01]  /*0ef0*/  UMOV UR6, 0x258a578b ;  /* 0x258a578b00067882 */ /* 0x000fe20000000000 */
[----:B------:R-:W-:Y:S01]  /*0f00*/  UMOV UR7, 0x3f3c71c7 ;  /* 0x3f3c71c700077882 */ /* 0x000fe20000000000 */
[----:B------:R-:W-:Y:S02]  /*0f10*/  DFMA R18, R8, -R2, R18 ;  /* 0x800000020812722b */ /* 0x000fe40000000012 */
[----:B------:R-:W-:-:S03]  /*0f20*/  DMUL R8, R2, R6 ;  /* 0x0000000602087228 */ /* 0x000fc60000000000 */
[----:B------:R-:W-:Y:S01]  /*0f30*/  DFMA R4, R12, R4, UR6 ;  /* 0x000000060c047e2b */ /* 0x000fe20008000004 */
[----:B------:R-:W-:Y:S01]  /*0f40*/  UMOV UR6, 0x9242b910 ;  /* 0x9242b91000067882 */ /* 0x000fe20000000000 */
[----:B------:R-:W-:Y:S01]  /*0f50*/  UMOV UR7, 0x3f624924 ;  /* 0x3f62492400077882 */ /* 0x000fe20000000000 */
[----:B------:R-:W-:-:S05]  /*0f60*/  DMUL R10, R10, R18 ;  /* 0x000000120a0a7228 */ /* 0x000fca0000000000 */
[----:B------:R-:W-:Y:S01]  /*0f70*/  DFMA R4, R12, R4, UR6 ;  /* 0x000000060c047e2b */ /* 0x000fe20008000004 */
[----:B------:R-:W-:Y:S01]  /*0f80*/  UMOV UR6, 0x99999dfb ;  /* 0x99999dfb00067882 */ /* 0x000fe20000000000 */
[----:B------:R-:W-:-:S03]  /*0f90*/  UMOV UR7, 0x3f899999 ;  /* 0x3f89999900077882 */ /* 0x000fc60000000000 */
[----:B------:R-:W-:Y:S02]  /*0fa0*/  VIADD R19, R11, 0x100000 ;  /* 0x001000000b137836 */ /* 0x000fe40000000000 */
[----:B------:R-:W-:Y:S01]  /*0fb0*/  IMAD.MOV.U32 R18, RZ, RZ, R10 ;  /* 0x000000ffff127224 */ /* 0x000fe200078e000a */
        /* <DEDUP_REMOVED lines=8> */
[C---:B------:R-:W-:Y:S02]  /*1040*/  DFMA R14, R2.reuse, R6, -R8 ;  /* 0x00000006020e722b */ /* 0x040fe40000000808 */
[----:B------:R-:W-:-:S04]  /*1050*/  DFMA R16, R2, R2, -R6 ;  /* 0x000000020210722b */ /* 0x000fc80000000806 */
[----:B------:R-:W-:Y:S01]  /*1060*/  DADD R12, R12, -UR6 ;  /* 0x800000060c0c7e29 */ /* 0x000fe20008000000 */
[----:B------:R-:W-:Y:S01]  /*1070*/  UMOV UR6, 0x80000000 ;  /* 0x8000000000067882 */ /* 0x000fe20000000000 */
[----:B------:R-:W-:Y:S01]  /*1080*/  DFMA R14, R10, R6, R14 ;  /* 0x000000060a0e722b */ /* 0x000fe2000000000e */
[----:B------:R-:W-:Y:S01]  /*1090*/  UMOV UR7, 0x43300000 ;  /* 0x4330000000077882 */ /* 0x000fe20000000000 */
[----:B------:R-:W-:-:S04]  /*10a0*/  DFMA R16, R2, R18, R16 ;  /* 0x000000120210722b */ /* 0x000fc80000000010 */
[----:B------:R-:W-:-:S04]  /*10b0*/  DADD R20, R4, R12 ;  /* 0x0000000004147229 */ /* 0x000fc8000000000c */
[----:B------:R-:W-:-:S04]  /*10c0*/  DFMA R14, R2, R16, R14 ;  /* 0x00000010020e722b */ /* 0x000fc8000000000e */
[----:B------:R-:W-:Y:S02]  /*10d0*/  DMUL R6, R20, R8 ;  /* 0x0000000814067228 */ /* 0x000fe40000000000 */
[----:B------:R-:W-:-:S06]  /*10e0*/  DADD R16, R4, -R20 ;  /* 0x0000000004107229 */ /* 0x000fcc0000000814 */
[----:B------:R-:W-:Y:S02]  /*10f0*/  DFMA R4, R20, R8, -R6 ;  /* 0x000000081404722b */ /* 0x000fe40000000806 */
[----:B------:R-:W-:-:S06]  /*1100*/  DADD R16, R12, R16 ;  /* 0x000000000c107229 */ /* 0x000fcc0000000010 */
        /* <DEDUP_REMOVED lines=8> */
[----:B------:R-:W-:Y:S01]  /*1190*/  DADD R2, R6, R2 ;  /* 0x0000000006027229 */ /* 0x000fe20000000002 */
[C---:B------:R-:W-:Y:S02]  /*11a0*/  VIADD R6, R23.reuse, 0xfffffc01 ;  /* 0xfffffc0117067836 */ /* 0x040fe40000000000 */
[----:B------:R-:W-:-:S05]  /*11b0*/  @P2 VIADD R6, R23, 0xfffffc02 ;  /* 0xfffffc0217062836 */ /* 0x000fca0000000000 */
[----:B------:R-:W-:Y:S01]  /*11c0*/  DADD R10, R10, R2 ;  /* 0x000000000a0a7229 */ /* 0x000fe20000000002 */
[----:B------:R-:W-:Y:S01]  /*11d0*/  LOP3.LUT R2, R6, 0x80000000, RZ, 0x3c, !PT ;  /* 0x8000000006027812 */ /* 0x000fe200078e3cff */
[----:B------:R-:W-:-:S06]  /*11e0*/  IMAD.MOV.U32 R3, RZ, RZ, 0x43300000 ;  /* 0x43300000ff037424 */ /* 0x000fcc00078e00ff */
[----:B------:R-:W-:Y:S02]  /*11f0*/  DADD R6, R4, R10 ;  /* 0x0000000004067229 */ /* 0x000fe4000000000a */
[----:B------:R-:W-:Y:S01]  /*1200*/  DADD R8, R2, -UR6 ;  /* 0x8000000602087e29 */ /* 0x000fe20008000000 */
[----:B------:R-:W-:Y:S01]  /*1210*/  UMOV UR6, 0xfefa39ef ;  /* 0xfefa39ef00067882 */ /* 0x000fe20000000000 */
[----:B------:R-:W-:-:S04]  /*1220*/  UMOV UR7, 0x3fe62e42 ;  /* 0x3fe62e4200077882 */ /* 0x000fc80000000000 */
[--C-:B------:R-:W-:Y:S02]  /*1230*/  DADD R4, R4, -R6.reuse ;  /* 0x0000000004047229 */ /* 0x100fe40000000806 */
[----:B------:R-:W-:Y:S01]  /*1240*/  DFMA R2, R8, UR6, R6 ;  /* 0x0000000608027c2b */ /* 0x000fe20008000006 */
[----:B------:R-:W-:Y:S01]  /*1250*/  UMOV UR6, 0x3b39803f ;  /* 0x3b39803f00067882 */ /* 0x000fe20000000000 */
[----:B------:R-:W-:-:S04]  /*1260*/  UMOV UR7, 0x3c7abc9e ;  /* 0x3c7abc9e00077882 */ /* 0x000fc80000000000 */
[----:B------:R-:W-:Y:S02]  /*1270*/  DADD R4, R10, R4 ;  /* 0x000000000a047229 */ /* 0x000fe40000000004 */
[----:B------:R-:W-:-:S08]  /*1280*/  DFMA R12, R8, -UR10, R2 ;  /* 0x8000000a080c7c2b */ /* 0x000fd00008000002 */
[----:B------:R-:W-:-:S08]  /*1290*/  DADD R12, -R6, R12 ;  /* 0x00000000060c7229 */ /* 0x000fd0000000010c */
[----:B------:R-:W-:-:S08]  /*12a0*/  DADD R4, R4, -R12 ;  /* 0x0000000004047229 */ /* 0x000fd0000000080c */
[----:B------:R-:W-:Y:S01]  /*12b0*/  DFMA R4, R8, UR6, R4 ;  /* 0x0000000608047c2b */ /* 0x000fe20008000004 */
[----:B------:R-:W-:Y:S02]  /*12c0*/  USHF.L.U32 UR7, UR5, 0x1, URZ ;  /* 0x0000000105077899 */ /* 0x000fe400080006ff */
[----:B------:R-:W-:Y:S02]  /*12d0*/  ULOP3.LUT UR6, UR5, 0xff0fffff, URZ, 0xc0, !UPT ;  /* 0xff0fffff05067892 */ /* 0x000fe4000f8ec0ff */
[----:B------:R-:W-:-:S03]  /*12e0*/  UISETP.GT.U32.AND UP0, UPT, UR7, -0x2000001, UPT ;  /* 0xfdffffff0700788c */ /* 0x000fc6000bf04070 */
[----:B------:R-:W-:Y:S01]  /*12f0*/  DADD R6, R2, R4 ;  /* 0x0000000002067229 */ /* 0x000fe20000000004 */
[----:B------:R-:W-:-:S03]  /*1300*/  USEL UR7, UR6, UR5, UP0 ;  /* 0x0000000506077287 */ /* 0x000fc60008000000 */
[----:B------:R-:W-:-:S04]  /*1310*/  UMOV UR6, UR4 ;  /* 0x0000000400067c82 */ /* 0x000fc80008000000 */
[----:B------:R-:W-:Y:S02]  /*1320*/  DADD R8, R2, -R6 ;  /* 0x0000000002087229 */ /* 0x000fe40000000806 */
[----:B------:R-:W-:-:S06]  /*1330*/  DMUL R2, R6, UR6 ;  /* 0x0000000606027c28 */ /* 0x000fcc0008000000 */
[----:B------:R-:W-:Y:S02]  /*1340*/  DADD R8, R4, R8 ;  /* 0x0000000004087229 */ /* 0x000fe40000000008 */
[----:B------:R-:W-:-:S08]  /*1350*/  DFMA R6, R6, UR6, -R2 ;  /* 0x0000000606067c2b */ /* 0x000fd00008000802 */
[----:B------:R-:W-:Y:S01]  /*1360*/  DFMA R8, R8, UR6, R6 ;  /* 0x0000000608087c2b */ /* 0x000fe20008000006 */
[----:B------:R-:W-:Y:S01]  /*1370*/  UMOV UR6, 0x3b39803f ;  /* 0x3b39803f00067882 */ /* 0x000fe20000000000 */
[----:B------:R-:W-:Y:S01]  /*1380*/  IMAD.MOV.U32 R6, RZ, RZ, 0x652b82fe ;  /* 0x652b82feff067424 */ /* 0x000fe200078e00ff */
[----:B------:R-:W-:Y:S01]  /*1390*/  UMOV UR7, 0x3c7abc9e ;  /* 0x3c7abc9e00077882 */ /* 0x000fe20000000000 */
[----:B------:R-:W-:-:S04]  /*13a0*/  IMAD.MOV.U32 R7, RZ, RZ, 0x3ff71547 ;  /* 0x3ff71547ff077424 */ /* 0x000fc800078e00ff */
[----:B------:R-:W-:-:S08]  /*13b0*/  DADD R4, R2, R8 ;  /* 0x0000000002047229 */ /* 0x000fd00000000008 */
[----:B------:R-:W-:Y:S02]  /*13c0*/  DFMA R6, R4, R6, 6.75539944105574400000e+15 ;  /* 0x433800000406742b */ /* 0x000fe40000000006 */
[----:B------:R-:W-:Y:S01]  /*13d0*/  FSETP.GEU.AND P1, PT, |R5|, 4.1917929649353027344, PT ;  /* 0x4086232b0500780b */ /* 0x000fe20003f2e200 */
[----:B------:R-:W-:-:S05]  /*13e0*/  DADD R2, R2, -R4 ;  /* 0x0000000002027229 */ /* 0x000fca0000000804 */
[----:B------:R-:W-:-:S03]  /*13f0*/  DADD R10, R6, -6.75539944105574400000e+15 ;  /* 0xc3380000060a7429 */ /* 0x000fc60000000000 */
[----:B------:R-:W-:-:S05]  /*1400*/  DADD R8, R8, R2 ;  /* 0x0000000008087229 */ /* 0x000fca0000000002 */
[----:B------:R-:W-:-:S08]  /*1410*/  DFMA R12, R10, -UR10, R4 ;  /* 0x8000000a0a0c7c2b */ /* 0x000fd00008000004 */
[----:B------:R-:W-:Y:S01]  /*1420*/  DFMA R10, R10, -UR6, R12 ;  /* 0x800000060a0a7c2b */ /* 0x000fe2000800000c */
[----:B------:R-:W-:Y:S01]  /*1430*/  UMOV UR6, 0x69ce2bdf ;  /* 0x69ce2bdf00067882 */ /* 0x000fe20000000000 */
[----:B------:R-:W-:Y:S01]  /*1440*/  IMAD.MOV.U32 R12, RZ, RZ, -0x35dec16 ;  /* 0xfca213eaff0c7424 */ /* 0x000fe200078e00ff */
[----:B------:R-:W-:Y:S01]  /*1450*/  UMOV UR7, 0x3e5ade15 ;  /* 0x3e5ade1500077882 */ /* 0x000fe20000000000 */
[----:B------:R-:W-:-:S06]  /*1460*/  IMAD.MOV.U32 R13, RZ, RZ, 0x3e928af3 ;  /* 0x3e928af3ff0d7424 */ /* 0x000fcc00078e00ff */
        /* <DEDUP_REMOVED lines=36> */
[----:B------:R-:W-:-:S03]  /*16b0*/  FSEL R2, R12, RZ, P1 ;  /* 0x000000ff0c027208 */ /* 0x000fc60000800000 */
[----:B------:R-:W-:Y:S02]  /*16c0*/  @!P2 IMAD.IADD R4, R6, 0x1, -R5 ;  /* 0x000000010604a824 */ /* 0x000fe400078e0a05 */
[----:B------:R-:W-:-:S03]  /*16d0*/  @!P2 IMAD R11, R5, 0x100000, R11 ;  /* 0x00100000050ba824 */ /* 0x000fc600078e020b */
[----:B------:R-:W-:Y:S01]  /*16e0*/  @!P2 LEA R5, R4, 0x3ff00000, 0x14 ;  /* 0x3ff000000405a811 */ /* 0x000fe200078ea0ff */
[----:B------:R-:W-:-:S06]  /*16f0*/  @!P2 IMAD.MOV.U32 R4, RZ, RZ, RZ ;  /* 0x000000ffff04a224 */ /* 0x000fcc00078e00ff */
[----:B------:R-:W-:-:S11]  /*1700*/  @!P2 DMUL R2, R10, R4 ;  /* 0x000000040a02a228 */ /* 0x000fd60000000000 */
.L_x_25:
[----:B------:R-:W-:Y:S02]  /*1710*/  DFMA R4, R8, R2, R2 ;  /* 0x000000020804722b */ /* 0x000fe40000000002 */
[----:B------:R-:W-:-:S08]  /*1720*/  DSETP.NEU.AND P1, PT, |R2|, +INF , PT ;  /* 0x7ff000000200742a */ /* 0x000fd00003f2d200 */
[----:B------:R-:W-:Y:S01]  /*1730*/  FSEL R9, R2, R4, !P1 ;  /* 0x0000000402097208 */ /* 0x000fe20004800000 */
[----:B------:R-:W-:Y:S01]  /*1740*/  IMAD.MOV.U32 R2, RZ, RZ, R0 ;  /* 0x000000ffff027224 */ /* 0x000fe200078e0000 */
[----:B------:R-:W-:Y:S01]  /*1750*/  FSEL R8, R3, R5, !P1 ;  /* 0x0000000503087208 */ /* 0x000fe20004800000 */
[----:B------:R-:W-:-:S04]  /*1760*/  IMAD.MOV.U32 R3, RZ, RZ, 0x0 ;  /* 0x00000000ff037424 */ /* 0x000fc800078e00ff */
[----:B------:R-:W-:Y:S05]  /*1770*/  RET.REL.NODEC R2 `(_Z22vectorSkewnessKurtosisPKfPfS1_ffi) ;  /* 0xffffffe802207950 */ /* 0x000fea0003c3ffff */
.L_x_26:
        /* <DEDUP_REMOVED lines=16> */
.L_x_49:


//--------------------- .text._Z19vectorNormalizationPfffi --------------------------
	.section	.text._Z19vectorNormalizationPfffi,"ax",@progbits
	.align	128
        .global         _Z19vectorNormalizationPfffi
        .type           _Z19vectorNormalizationPfffi,@function
        .size           _Z19vectorNormalizationPfffi,(.L_x_50 - _Z19vectorNormalizationPfffi)
        .other          _Z19vectorNormalizationPfffi,@"STO_CUDA_ENTRY STV_DEFAULT"
_Z19vectorNormalizationPfffi:
.text._Z19vectorNormalizationPfffi:
        /* <DEDUP_REMOVED lines=11> */
[----:B0-----:R-:W-:-:S05]  /*00b0*/  IMAD.WIDE R4, R3, 0x4, R4 ;  /* 0x0000000403047825 */ /* 0x001fca00078e0204 */
        /* <DEDUP_REMOVED lines=12> */
[----:B------:R-:W-:Y:S05]  /*0180*/  CALL.REL.NOINC `($__internal_1_$__cuda_sm3x_div_rn_noftz_f32_slowpath) ;  /* 0x0000000000107944 */ /* 0x000fea0003c00000 */
[----:B------:R-:W-:-:S07]  /*0190*/  IMAD.MOV.U32 R3, RZ, RZ, R0 ;  /* 0x000000ffff037224 */ /* 0x000fce00078e0000 */
.L_x_28:
[----:B------:R-:W-:Y:S05]  /*01a0*/  BSYNC.RECONVERGENT B0 ;  /* 0x0000000000007941 */ /* 0x000fea0003800200 */
.L_x_27:
[----:B------:R-:W-:Y:S01]  /*01b0*/  STG.E desc[UR4][R4.64], R3 ;  /* 0x0000000304007986 */ /* 0x000fe2000c101904 */
[----:B------:R-:W-:Y:S05]  /*01c0*/  EXIT ;  /* 0x000000000000794d */ /* 0x000fea0003800000 */
        .weak           $__internal_1_$__cuda_sm3x_div_rn_noftz_f32_slowpath
        .type           $__internal_1_$__cuda_sm3x_div_rn_noftz_f32_slowpath,@function
        .size           $__internal_1_$__cuda_sm3x_div_rn_noftz_f32_slowpath,(.L_x_50 - $__internal_1_$__cuda_sm3x_div_rn_noftz_f32_slowpath)
$__internal_1_$__cuda_sm3x_div_rn_noftz_f32_slowpath:
        /* <DEDUP_REMOVED lines=38> */
.L_x_30:
        /* <DEDUP_REMOVED lines=29> */
[CCC-:B------:R-:W-:Y:S01]  /*0600*/  FFMA.RZ R3, R12.reuse, R8.reuse, R13.reuse ;  /* 0x000000080c037223 */ /* 0x1c0fe2000000c00d */
[CCC-:B------:R-:W-:Y:S01]  /*0610*/  FFMA.RM R6, R12.reuse, R8.reuse, R13.reuse ;  /* 0x000000080c067223 */ /* 0x1c0fe2000000400d */
[C---:B------:R-:W-:Y:S02]  /*0620*/  ISETP.NE.AND P2, PT, R9.reuse, RZ, PT ;  /* 0x000000ff0900720c */ /* 0x040fe40003f45270 */
[----:B------:R-:W-:Y:S02]  /*0630*/  ISETP.NE.AND P1, PT, R9, RZ, PT ;  /* 0x000000ff0900720c */ /* 0x000fe40003f25270 */
[----:B------:R-:W-:Y:S01]  /*0640*/  LOP3.LUT R7, R3, 0x7fffff, RZ, 0xc0, !PT ;  /* 0x007fffff03077812 */ /* 0x000fe200078ec0ff */
[----:B------:R-:W-:Y:S01]  /*0650*/  FFMA.RP R3, R12, R8, R13 ;  /* 0x000000080c037223 */ /* 0x000fe2000000800d */
[----:B------:R-:W-:Y:S02]  /*0660*/  VIADD R8, R9, 0x20 ;  /* 0x0000002009087836 */ /* 0x000fe40000000000 */
[----:B------:R-:W-:Y:S01]  /*0670*/  LOP3.LUT R7, R7, 0x800000, RZ, 0xfc, !PT ;  /* 0x0080000007077812 */ /* 0x000fe200078efcff */
[----:B------:R-:W-:Y:S01]  /*0680*/  IMAD.MOV R9, RZ, RZ, -R9 ;  /* 0x000000ffff097224 */ /* 0x000fe200078e0a09 */
[----:B------:R-:W-:-:S02]  /*0690*/  FSETP.NEU.FTZ.AND P0, PT, R3, R6, PT ;  /* 0x000000060300720b */ /* 0x000fc40003f1d000 */
[----:B------:R-:W-:Y:S02]  /*06a0*/  SHF.L.U32 R8, R7, R8, RZ ;  /* 0x0000000807087219 */ /* 0x000fe400000006ff */
[----:B------:R-:W-:Y:S02]  /*06b0*/  SEL R6, R9, RZ, P2 ;  /* 0x000000ff09067207 */ /* 0x000fe40001000000 */
[----:B------:R-:W-:Y:S02]  /*06c0*/  ISETP.NE.AND P1, PT, R8, RZ, P1 ;  /* 0x000000ff0800720c */ /* 0x000fe40000f25270 */
[----:B------:R-:W-:Y:S02]  /*06d0*/  SHF.R.U32.HI R6, RZ, R6, R7 ;  /* 0x00000006ff067219 */ /* 0x000fe40000011607 */
[----:B------:R-:W-:Y:S02]  /*06e0*/  PLOP3.LUT P0, PT, P0, P1, PT, 0xf8, 0x8f ;  /* 0x00000000008f781c */ /* 0x000fe40000703f70 */
[----:B------:R-:W-:-:S02]  /*06f0*/  SHF.R.U32.HI R8, RZ, 0x1, R6 ;  /* 0x00000001ff087819 */ /* 0x000fc40000011606 */
[----:B------:R-:W-:-:S04]  /*0700*/  SEL R3, RZ, 0x1, !P0 ;  /* 0x00000001ff037807 */ /* 0x000fc80004000000 */
[----:B------:R-:W-:-:S04]  /*0710*/  LOP3.LUT R3, R3, 0x1, R8, 0xf8, !PT ;  /* 0x0000000103037812 */ /* 0x000fc800078ef808 */
[----:B------:R-:W-:-:S05]  /*0720*/  LOP3.LUT R3, R3, R6, RZ, 0xc0, !PT ;  /* 0x0000000603037212 */ /* 0x000fca00078ec0ff */
[----:B------:R-:W-:-:S05]  /*0730*/  IMAD.IADD R3, R8, 0x1, R3 ;  /* 0x0000000108037824 */ /* 0x000fca00078e0203 */
[----:B------:R-:W-:Y:S01]  /*0740*/  LOP3.LUT R0, R3, R0, RZ, 0xfc, !PT ;  /* 0x0000000003007212 */ /* 0x000fe200078efcff */
[----:B------:R-:W-:Y:S06]  /*0750*/  BRA `(.L_x_38) ;  /* 0x0000000000107947 */ /* 0x000fec0003800000 */
.L_x_37:
[----:B------:R-:W-:-:S04]  /*0760*/  LOP3.LUT R0, R0, 0x80000000, RZ, 0xc0, !PT ;  /* 0x8000000000007812 */ /* 0x000fc800078ec0ff */
[----:B------:R-:W-:Y:S01]  /*0770*/  LOP3.LUT R0, R0, 0x7f800000, RZ, 0xfc, !PT ;  /* 0x7f80000000007812 */ /* 0x000fe200078efcff */
[----:B------:R-:W-:Y:S06]  /*0780*/  BRA `(.L_x_38) ;  /* 0x0000000000047947 */ /* 0x000fec0003800000 */
.L_x_36:
[----:B------:R-:W-:-:S07]  /*0790*/  IMAD R0, R7, 0x800000, R0 ;  /* 0x0080000007007824 */ /* 0x000fce00078e0200 */
.L_x_38:
[----:B------:R-:W-:Y:S05]  /*07a0*/  BSYNC.RECONVERGENT B2 ;  /* 0x0000000000027941 */ /* 0x000fea0003800200 */
.L_x_35:
[----:B------:R-:W-:Y:S05]  /*07b0*/  BRA `(.L_x_39) ;  /* 0x0000000000207947 */ /* 0x000fea0003800000 */
.L_x_34:
[----:B------:R-:W-:-:S04]  /*07c0*/  LOP3.LUT R0, R9, 0x80000000, R8, 0x48, !PT ;  /* 0x8000000009007812 */ /* 0x000fc800078e4808 */
[----:B------:R-:W-:Y:S01]  /*07d0*/  LOP3.LUT R0, R0, 0x7f800000, RZ, 0xfc, !PT ;  /* 0x7f80000000007812 */ /* 0x000fe200078efcff */
[----:B------:R-:W-:Y:S06]  /*07e0*/  BRA `(.L_x_39) ;  /* 0x0000000000147947 */ /* 0x000fec0003800000 */
.L_x_33:
[----:B------:R-:W-:Y:S01]  /*07f0*/  LOP3.LUT R0, R9, 0x80000000, R8, 0x48, !PT ;  /* 0x8000000009007812 */ /* 0x000fe200078e4808 */
[----:B------:R-:W-:Y:S06]  /*0800*/  BRA `(.L_x_39) ;  /* 0x00000000000c7947 */ /* 0x000fec0003800000 */
.L_x_32:
[----:B------:R-:W0:Y:S01]  /*0810*/  MUFU.RSQ R0, -QNAN ;  /* 0xffc0000000007908 */ /* 0x000e220000001400 */
[----:B------:R-:W-:Y:S05]  /*0820*/  BRA `(.L_x_39) ;  /* 0x0000000000047947 */ /* 0x000fea0003800000 */
.L_x_31:
[----:B------:R-:W-:-:S07]  /*0830*/  FADD.FTZ R0, R0, R3 ;  /* 0x0000000300007221 */ /* 0x000fce0000010000 */
.L_x_39:
[----:B------:R-:W-:Y:S05]  /*0840*/  BSYNC.RECONVERGENT B1 ;  /* 0x0000000000017941 */ /* 0x000fea0003800200 */
.L_x_29:
[----:B------:R-:W-:-:S04]  /*0850*/  IMAD.MOV.U32 R3, RZ, RZ, 0x0 ;  /* 0x00000000ff037424 */ /* 0x000fc800078e00ff */
[----:B0-----:R-:W-:Y:S05]  /*0860*/  RET.REL.NODEC R2 `(_Z19vectorNormalizationPfffi) ;  /* 0xfffffff402e47950 */ /* 0x001fea0003c3ffff */
.L_x_40:
        /* <DEDUP_REMOVED lines=9> */
.L_x_50:


//--------------------- .text._Z9vectorStdPKfPfS1_i --------------------------
	.section	.text._Z9vectorStdPKfPfS1_i,"ax",@progbits
	.align	128
        .global         _Z9vectorStdPKfPfS1_i
        .type           _Z9vectorStdPKfPfS1_i,@function
        .size           _Z9vectorStdPKfPfS1_i,(.L_x_51 - _Z9vectorStdPKfPfS1_i)
        .other          _Z9vectorStdPKfPfS1_i,@"STO_CUDA_ENTRY STV_DEFAULT"
_Z9vectorStdPKfPfS1_i:
.text._Z9vectorStdPKfPfS1_i:
        /* <DEDUP_REMOVED lines=12> */
[----:B-1----:R-:W3:Y:S04]  /*00c0*/  LDG.E R4, desc[UR4][R4.64] ;  /* 0x0000000404047981 */ /* 0x002ee8000c1e1900 */
[----:B--2---:R-:W3:Y:S01]  /*00d0*/  LDG.E R7, desc[UR4][R6.64] ;  /* 0x0000000406077981 */ /* 0x004ee2000c1e1900 */
[----:B------:R-:W-:Y:S01]  /*00e0*/  BSSY.RECONVERGENT B0, `(.L_x_41) ;  /* 0x0000005000007945 */ /* 0x000fe20003800200 */
[----:B------:R-:W-:Y:S01]  /*00f0*/  MOV R0, 0x130 ;  /* 0x0000013000007802 */ /* 0x000fe20000000f00 */
[----:B---3--:R-:W-:-:S04]  /*0100*/  FADD R10, R4, -R7 ;  /* 0x80000007040a7221 */ /* 0x008fc80000000000 */
[----:B------:R0:W1:Y:S03]  /*0110*/  F2F.F64.F32 R2, R10 ;  /* 0x0000000a00027310 */ /* 0x0000660000201800 */
[----:B01----:R-:W-:Y:S05]  /*0120*/  CALL.REL.NOINC `($_Z9vectorStdPKfPfS1_i$__internal_accurate_pow) ;  /* 0x00000000005c7944 */ /* 0x003fea0003c00000 */
[----:B------:R-:W-:Y:S05]  /*0130*/  BSYNC.RECONVERGENT B0 ;  /* 0x0000000000007941 */ /* 0x000fea0003800200 */
.L_x_41:
        /* <DEDUP_REMOVED lines=16> */
.L_x_43:
[----:B------:R-:W-:Y:S05]  /*0240*/  BSYNC.RECONVERGENT B0 ;  /* 0x0000000000007941 */ /* 0x000fea0003800200 */
.L_x_42:
[----:B------:R-:W1:Y:S01]  /*0250*/  F2F.F32.F64 R4, R4 ;  /* 0x0000000400047310 */ /* 0x000e620000301000 */
[----:B------:R-:W-:-:S04]  /*0260*/  FSETP.NEU.AND P0, PT, R10, 1, PT ;  /* 0x3f8000000a00780b */ /* 0x000fc80003f0d000 */
[----:B-1----:R-:W-:-:S05]  /*0270*/  FSEL R3, R4, 1, P0 ;  /* 0x3f80000004037808 */ /* 0x002fca0000000000 */
[----:B0-----:R-:W-:Y:S01]  /*0280*/  REDG.E.ADD.F32.FTZ.RN.STRONG.GPU desc[UR4][R6.64], R3 ;  /* 0x00000003060079a6 */ /* 0x001fe2000c12f304 */
[----:B------:R-:W-:Y:S05]  /*0290*/  EXIT ;  /* 0x000000000000794d */ /* 0x000fea0003800000 */
        .type           $_Z9vectorStdPKfPfS1_i$__internal_accurate_pow,@function
        .size           $_Z9vectorStdPKfPfS1_i$__internal_accurate_pow,(.L_x_51 - $_Z9vectorStdPKfPfS1_i$__internal_accurate_pow)
$_Z9vectorStdPKfPfS1_i$__internal_accurate_pow:
        /* <DEDUP_REMOVED lines=163> */
.L_x_44:
[----:B------:R-:W-:Y:S02]  /*0cd0*/  DFMA R6, R12, R4, R4 ;  /* 0x000000040c06722b */ /* 0x000fe40000000004 */
[----:B------:R-:W-:-:S08]  /*0ce0*/  DSETP.NEU.AND P0, PT, |R4|, +INF , PT ;  /* 0x7ff000000400742a */ /* 0x000fd00003f0d200 */
[----:B------:R-:W-:Y:S01]  /*0cf0*/  FSEL R8, R4, R6, !P0 ;  /* 0x0000000604087208 */ /* 0x000fe20004000000 */
[----:B------:R-:W-:Y:S01]  /*0d00*/  IMAD.MOV.U32 R4, RZ, RZ, R0 ;  /* 0x000000ffff047224 */ /* 0x000fe200078e0000 */
[----:B------:R-:W-:Y:S01]  /*0d10*/  FSEL R9, R5, R7, !P0 ;  /* 0x0000000705097208 */ /* 0x000fe20004000000 */
[----:B------:R-:W-:-:S04]  /*0d20*/  IMAD.MOV.U32 R5, RZ, RZ, 0x0 ;  /* 0x00000000ff057424 */ /* 0x000fc800078e00ff */
[----:B------:R-:W-:Y:S05]  /*0d30*/  RET.REL.NODEC R4 `(_Z9vectorStdPKfPfS1_i) ;  /* 0xfffffff004b07950 */ /* 0x000fea0003c3ffff */
.L_x_45:
        /* <DEDUP_REMOVED lines=12> */
.L_x_51:


//--------------------- .text._Z10vectorMeanPKfPfi --------------------------
	.section	.text._Z10vectorMeanPKfPfi,"ax",@progbits
	.align	128
        .global         _Z10vectorMeanPKfPfi
        .type           _Z10vectorMeanPKfPfi,@function
        .size           _Z10vectorMeanPKfPfi,(.L_x_57 - _Z10vectorMeanPKfPfi)
        .other          _Z10vectorMeanPKfPfi,@"STO_CUDA_ENTRY STV_DEFAULT"
_Z10vectorMeanPKfPfi:
.text._Z10vectorMeanPKfPfi:
        /* <DEDUP_REMOVED lines=10> */
[----:B0-----:R-:W-:-:S06]  /*00a0*/  IMAD.WIDE R2, R5, 0x4, R2 ;  /* 0x0000000405027825 */ /* 0x001fcc00078e0202 */
[----:B-1----:R-:W2:Y:S01]  /*00b0*/  LDG.E R3, desc[UR4][R2.64] ;  /* 0x0000000402037981 */ /* 0x002ea2000c1e1900 */
[----:B------:R-:W2:Y:S03]  /*00c0*/  LDC.64 R4, c[0x0][0x388] ;  /* 0x0000e200ff047b82 */ /* 0x000ea60000000a00 */
[----:B--2---:R-:W-:Y:S01]  /*00d0*/  REDG.E.ADD.F32.FTZ.RN.STRONG.GPU desc[UR4][R4.64], R3 ;  /* 0x00000003040079a6 */ /* 0x004fe2000c12f304 */
[----:B------:R-:W-:Y:S05]  /*00e0*/  EXIT ;  /* 0x000000000000794d */ /* 0x000fea0003800000 */
.L_x_46:
        /* <DEDUP_REMOVED lines=9> */
.L_x_57:


//--------------------- .nv.shared.reserved.0     --------------------------
	.section	.nv.shared.reserved.0,"aw",@nobits
	.weak		__nv_reservedSMEM_offset_0_alias
	.size		__nv_reservedSMEM_offset_0_alias, 0, 64
	.other		__nv_reservedSMEM_offset_0_alias,@"STO_CUDA_RESERVED_SHARED STV_DEFAULT"
__nv_reservedSMEM_offset_0_alias:
	.zero		0
	.zero		64


//--------------------- .nv.constant0._Z16vectorCovariancePKfS0_Pfffi --------------------------
	.section	.nv.constant0._Z16vectorCovariancePKfS0_Pfffi,"a",@progbits
	.sectionflags	@""
	.align	4
.nv.constant0._Z16vectorCovariancePKfS0_Pfffi:
	.zero		932


//--------------------- .nv.constant0._Z14vectorVariancePKfPffi --------------------------
	.section	.nv.constant0._Z14vectorVariancePKfPffi,"a",@progbits
	.sectionflags	@""
	.align	4
.nv.constant0._Z14vectorVariancePKfPffi:
	.zero		920


//--------------------- .nv.constant0._Z22vectorSkewnessKurtosisPKfPfS1_ffi --------------------------
	.section	.nv.constant0._Z22vectorSkewnessKurtosisPKfPfS1_ffi,"a",@progbits
	.sectionflags	@""
	.align	4
.nv.constant0._Z22vectorSkewnessKurtosisPKfPfS1_ffi:
	.zero		932


//--------------------- .nv.constant0._Z19vectorNormalizationPfffi --------------------------
	.section	.nv.constant0._Z19vectorNormalizationPfffi,"a",@progbits
	.sectionflags	@""
	.align	4
.nv.constant0._Z19vectorNormalizationPfffi:
	.zero		916


//--------------------- .nv.constant0._Z9vectorStdPKfPfS1_i --------------------------
	.section	.nv.constant0._Z9vectorStdPKfPfS1_i,"a",@progbits
	.sectionflags	@""
	.align	4
.nv.constant0._Z9vectorStdPKfPfS1_i:
	.zero		924


//--------------------- .nv.constant0._Z10vectorMeanPKfPfi --------------------------
	.section	.nv.constant0._Z10vectorMeanPKfPfi,"a",@progbits
	.sectionflags	@""
	.align	4
.nv.constant0._Z10vectorMeanPKfPfi:
	.zero		916


//--------------------- SYMBOLS --------------------------

	.type		.nv.reservedSmem.offset0,@object
	.size		.nv.reservedSmem.offset0,0x4
